// auto-generated by cutlass_sweep.conv — config: {"arch": "sm_100", "cluster_m": 2, "cluster_n": 1, "conv_kind": "wgrad", "dtype": "tf32", "ndim": 3, "tile_k": 32, "tile_m": 64, "tile_n": 128}
#include "cutlass/cutlass.h"
#include "cute/tensor.hpp"
#include "cutlass/kernel_hardware_info.hpp"
#include "cutlass/conv/convolution.h"
#include "cutlass/conv/dispatch_policy.hpp"
#include "cutlass/conv/collective/collective_builder.hpp"
#include "cutlass/conv/kernel/conv_universal.hpp"
#include "cutlass/conv/device/conv_universal_adapter.hpp"
#include "cutlass/epilogue/collective/collective_builder.hpp"

using namespace cute;
using Elem = cutlass::tfloat32_t;
using Acc  = float;
using LayoutAB = cutlass::layout::TensorNDHWC;
using LayoutC  = cutlass::layout::TensorKCSRT;
constexpr auto ConvOp = cutlass::conv::Operator::kWgrad;
using TileShape    = Shape<_64, Shape<_128>, Shape<_32>>;
using ClusterShape = Shape<_2, _1, _1>;

using CollectiveEpilogue = typename cutlass::epilogue::collective::CollectiveBuilder<
    cutlass::arch::Sm100, cutlass::arch::OpClassTensorOp,
    TileShape, ClusterShape,
    cutlass::epilogue::collective::EpilogueTileAuto,
    Acc, Acc,
    Elem, LayoutC, 128 / cutlass::sizeof_bits<Elem>::value,
    Elem, LayoutC, 128 / cutlass::sizeof_bits<Elem>::value,
    cutlass::epilogue::collective::EpilogueScheduleAuto
  >::CollectiveOp;

using CollectiveMainloop = typename cutlass::conv::collective::CollectiveBuilder<
    cutlass::arch::Sm100, cutlass::arch::OpClassTensorOp, ConvOp,
    Elem, LayoutAB, 128 / cutlass::sizeof_bits<Elem>::value,
    Elem, LayoutAB, 128 / cutlass::sizeof_bits<Elem>::value,
    Acc,
    TileShape, ClusterShape,
    cutlass::conv::collective::StageCountAutoCarveout<
        static_cast<int>(sizeof(typename CollectiveEpilogue::SharedStorage))>,
    cutlass::conv::collective::KernelScheduleAuto
  >::CollectiveOp;

using ProblemShape = cutlass::conv::ConvProblemShape<
    ConvOp, CollectiveMainloop::DispatchPolicy::NumSpatialDimensions>;
using ConvKernel = cutlass::conv::kernel::ConvUniversal<
    ProblemShape, CollectiveMainloop, CollectiveEpilogue>;
using Conv = cutlass::conv::device::ConvUniversalAdapter<ConvKernel>;

auto* _anchor = &cutlass::device_kernel<ConvKernel>;


// ===== COMPILED SASS (sm_100a) =====

	.target	sm_100a

	.elftype	@"ET_EXEC"


//--------------------- .note.nv.tkinfo           --------------------------
	.section	.note.nv.tkinfo,"",@"SHT_NOTE"
	.sectionflags	@"SHF_NOTE_NV_TKINFO"
	.tkinfo
        /*0018*/ 	.word	0x00000002
        /*0030*/ 	.string	""
        /*0030*/ 	.string	"ptxas"
        /*0030*/ 	.string	"Cuda compilation tools, release 13.0, V13.0.88"
        /*0030*/ 	.string	"Build cuda_13.0.r13.0/compiler.36424714_0"
        /*0030*/ 	.string	"-arch sm_100a -m 64 "



//--------------------- .note.nv.cuinfo           --------------------------
	.section	.note.nv.cuinfo,"",@"SHT_NOTE"
	.sectionflags	@"SHF_NOTE_NV_CUINFO"
        /*0018*/ 	.short	0x0002
        /*001a*/ 	.short	0x0064
        /*001c*/ 	.short	0x0082
	.zero		2


//--------------------- .nv.info                  --------------------------
	.section	.nv.info,"",@"SHT_CUDA_INFO"
	.align	4


	//----- nvinfo : EIATTR_REGCOUNT
	.align		4
        /*0000*/ 	.byte	0x04, 0x2f
        /*0002*/ 	.short	(.L_19 - .L_18)
	.align		4
.L_18:
        /*0004*/ 	.word	index@(_ZN7cutlass13device_kernelINS_4conv6kernel13ConvUniversalINS1_16ConvProblemShapeILNS1_8OperatorE2ELi3EEENS1_10collective14CollectiveConvINS1_47MainloopSm100TmaUmmaWarpSpecializedImplicitGemmILS5_2ELi8ELi3ELi1ELi2EN4cute5tupleIJNSA_1CILi2EEENSC_ILi1EEESE_EEEEENSB_IJNSC_ILi64EEENSB_IJNSC_ILi128EEEEEENSB_IJNSC_ILi32EEEEEEEEENS_10tfloat32_tESN_NSA_8TiledMMAINSA_8MMA_AtomIJNSA_17SM100_MMA_TF32_SSISN_SN_fLi64ELi128ELNSA_4UMMA5MajorE1ELSS_1ELNSR_7ScaleInE0ELST_0EEEEEENSA_6LayoutINSB_IJSE_SE_SE_EEENSB_IJNSC_ILi0EEESY_SY_EEEEENSB_IJNSA_10UnderscoreES11_S11_EEEEENS7_6detail27Sm100ImplicitGemmTileTraitsINSA_13SM90_TMA_LOADENSA_14ComposedLayoutINSA_7SwizzleILi2ELi5ELi2EEENSA_18smem_ptr_flag_bitsILi32EEENSW_INSB_IJSK_NSC_ILi4EEEEEENSB_IJSE_SK_EEEEEEEvEENS15_INSA_30SM90_TMA_LOAD_IM2COL_MULTICASTES1G_vEEEENS_8epilogue10collective18CollectiveEpilogueINS1L_23Sm100TmaWarpSpecializedILi4ELi2ELi16ELb1ELb0EEEJSM_NSB_IJNSW_ISH_SE_EENSW_ISK_SE_EEEEESN_NSB_IJlNSB_IJSE_lllEEESY_EEESN_S1U_NS1L_6fusion15FusionCallbacksIS1P_NS1V_17LinearCombinationISN_fSN_fLNS_15FloatRoundStyleE2EEESM_S1S_JEEENSA_5SM1004TMEM4LOAD26SM100_TMEM_LOAD_16dp128b8xES16_NS17_INS18_ILi3ELi4ELi3EEES1B_NSW_INSB_IJNSC_ILi8EEESK_EEENSB_IJSK_SE_EEEEEEENSA_17SM75_U32x4_LDSM_NENSA_14SM90_TMA_STOREES2A_NSA_17SM90_U32x4_STSM_NENSA_39AutoVectorizingCopyWithAssumedAlignmentILi128EEEEEEvvEEEEvNT_6ParamsE)
        /*0008*/ 	.word	0x0000006f


	//----- nvinfo : EIATTR_FRAME_SIZE
	.align		4
.L_19:
        /*000c*/ 	.byte	0x04, 0x11
        /*000e*/ 	.short	(.L_21 - .L_20)
	.align		4
.L_20:
        /*0010*/ 	.word	index@($__internal_2_$__cuda_sm10x_tcgen05_guardrail_trap_unallocated_columns_being_dealloced)
        /*0014*/ 	.word	0x00000008


	//----- nvinfo : EIATTR_FRAME_SIZE
	.align		4
.L_21:
        /*0018*/ 	.byte	0x04, 0x11
        /*001a*/ 	.short	(.L_23 - .L_22)
	.align		4
.L_22:
        /*001c*/ 	.word	index@($__internal_1_$__cuda_sm10x_tcgen05_guardrail_trap_phase_invalid_during_alloc)
        /*0020*/ 	.word	0x00000008


	//----- nvinfo : EIATTR_FRAME_SIZE
	.align		4
.L_23:
        /*0024*/ 	.byte	0x04, 0x11
        /*0026*/ 	.short	(.L_25 - .L_24)
	.align		4
.L_24:
        /*0028*/ 	.word	index@($__internal_0_$__cuda_sm10x_tcgen05_guardrail_trap_col_being_dealloced_not_returned_by_alloc)
        /*002c*/ 	.word	0x00000008


	//----- nvinfo : EIATTR_FRAME_SIZE
	.align		4
.L_25:
        /*0030*/ 	.byte	0x04, 0x11
        /*0032*/ 	.short	(.L_27 - .L_26)
	.align		4
.L_26:
        /*0034*/ 	.word	index@(_ZN7cutlass13device_kernelINS_4conv6kernel13ConvUniversalINS1_16ConvProblemShapeILNS1_8OperatorE2ELi3EEENS1_10collective14CollectiveConvINS1_47MainloopSm100TmaUmmaWarpSpecializedImplicitGemmILS5_2ELi8ELi3ELi1ELi2EN4cute5tupleIJNSA_1CILi2EEENSC_ILi1EEESE_EEEEENSB_IJNSC_ILi64EEENSB_IJNSC_ILi128EEEEEENSB_IJNSC_ILi32EEEEEEEEENS_10tfloat32_tESN_NSA_8TiledMMAINSA_8MMA_AtomIJNSA_17SM100_MMA_TF32_SSISN_SN_fLi64ELi128ELNSA_4UMMA5MajorE1ELSS_1ELNSR_7ScaleInE0ELST_0EEEEEENSA_6LayoutINSB_IJSE_SE_SE_EEENSB_IJNSC_ILi0EEESY_SY_EEEEENSB_IJNSA_10UnderscoreES11_S11_EEEEENS7_6detail27Sm100ImplicitGemmTileTraitsINSA_13SM90_TMA_LOADENSA_14ComposedLayoutINSA_7SwizzleILi2ELi5ELi2EEENSA_18smem_ptr_flag_bitsILi32EEENSW_INSB_IJSK_NSC_ILi4EEEEEENSB_IJSE_SK_EEEEEEEvEENS15_INSA_30SM90_TMA_LOAD_IM2COL_MULTICASTES1G_vEEEENS_8epilogue10collective18CollectiveEpilogueINS1L_23Sm100TmaWarpSpecializedILi4ELi2ELi16ELb1ELb0EEEJSM_NSB_IJNSW_ISH_SE_EENSW_ISK_SE_EEEEESN_NSB_IJlNSB_IJSE_lllEEESY_EEESN_S1U_NS1L_6fusion15FusionCallbacksIS1P_NS1V_17LinearCombinationISN_fSN_fLNS_15FloatRoundStyleE2EEESM_S1S_JEEENSA_5SM1004TMEM4LOAD26SM100_TMEM_LOAD_16dp128b8xES16_NS17_INS18_ILi3ELi4ELi3EEES1B_NSW_INSB_IJNSC_ILi8EEESK_EEENSB_IJSK_SE_EEEEEEENSA_17SM75_U32x4_LDSM_NENSA_14SM90_TMA_STOREES2A_NSA_17SM90_U32x4_STSM_NENSA_39AutoVectorizingCopyWithAssumedAlignmentILi128EEEEEEvvEEEEvNT_6ParamsE)
        /*0038*/ 	.word	0x00000008


	//----- nvinfo : EIATTR_MIN_STACK_SIZE
	.align		4
.L_27:
        /*003c*/ 	.byte	0x04, 0x12
        /*003e*/ 	.short	(.L_29 - .L_28)
	.align		4
.L_28:
        /*0040*/ 	.word	index@(_ZN7cutlass13device_kernelINS_4conv6kernel13ConvUniversalINS1_16ConvProblemShapeILNS1_8OperatorE2ELi3EEENS1_10collective14CollectiveConvINS1_47MainloopSm100TmaUmmaWarpSpecializedImplicitGemmILS5_2ELi8ELi3ELi1ELi2EN4cute5tupleIJNSA_1CILi2EEENSC_ILi1EEESE_EEEEENSB_IJNSC_ILi64EEENSB_IJNSC_ILi128EEEEEENSB_IJNSC_ILi32EEEEEEEEENS_10tfloat32_tESN_NSA_8TiledMMAINSA_8MMA_AtomIJNSA_17SM100_MMA_TF32_SSISN_SN_fLi64ELi128ELNSA_4UMMA5MajorE1ELSS_1ELNSR_7ScaleInE0ELST_0EEEEEENSA_6LayoutINSB_IJSE_SE_SE_EEENSB_IJNSC_ILi0EEESY_SY_EEEEENSB_IJNSA_10UnderscoreES11_S11_EEEEENS7_6detail27Sm100ImplicitGemmTileTraitsINSA_13SM90_TMA_LOADENSA_14ComposedLayoutINSA_7SwizzleILi2ELi5ELi2EEENSA_18smem_ptr_flag_bitsILi32EEENSW_INSB_IJSK_NSC_ILi4EEEEEENSB_IJSE_SK_EEEEEEEvEENS15_INSA_30SM90_TMA_LOAD_IM2COL_MULTICASTES1G_vEEEENS_8epilogue10collective18CollectiveEpilogueINS1L_23Sm100TmaWarpSpecializedILi4ELi2ELi16ELb1ELb0EEEJSM_NSB_IJNSW_ISH_SE_EENSW_ISK_SE_EEEEESN_NSB_IJlNSB_IJSE_lllEEESY_EEESN_S1U_NS1L_6fusion15FusionCallbacksIS1P_NS1V_17LinearCombinationISN_fSN_fLNS_15FloatRoundStyleE2EEESM_S1S_JEEENSA_5SM1004TMEM4LOAD26SM100_TMEM_LOAD_16dp128b8xES16_NS17_INS18_ILi3ELi4ELi3EEES1B_NSW_INSB_IJNSC_ILi8EEESK_EEENSB_IJSK_SE_EEEEEEENSA_17SM75_U32x4_LDSM_NENSA_14SM90_TMA_STOREES2A_NSA_17SM90_U32x4_STSM_NENSA_39AutoVectorizingCopyWithAssumedAlignmentILi128EEEEEEvvEEEEvNT_6ParamsE)
        /*0044*/ 	.word	0x00000008
.L_29:


//--------------------- .nv.compat                --------------------------
	.section	.nv.compat,"",@"SHT_CUDA_COMPAT_INFO"
	.align	4
        /*0000*/ 	.byte	0x02, 0x09, 0x01, 0x00, 0x02, 0x02, 0x02, 0x00, 0x02, 0x05, 0x05, 0x00, 0x03, 0x07, 0x01, 0x01
        /*0010*/ 	.byte	0x02, 0x03, 0x01, 0x00, 0x02, 0x06, 0x01, 0x00, 0x04, 0x0b, 0x08, 0x00, 0x09, 0x00, 0x00, 0x00
        /*0020*/ 	.byte	0x00, 0x00, 0x00, 0x00


//--------------------- .nv.info._ZN7cutlass13device_kernelINS_4conv6kernel13ConvUniversalINS1_16ConvProblemShapeILNS1_8OperatorE2ELi3EEENS1_10collective14CollectiveConvINS1_47MainloopSm100TmaUmmaWarpSpecializedImplicitGemmILS5_2ELi8ELi3ELi1ELi2EN4cute5tupleIJNSA_1CILi2EEENSC_ILi1EEESE_EEEEENSB_IJNSC_ILi64EEENSB_IJNSC_ILi128EEEEEENSB_IJNSC_ILi32EEEEEEEEENS_10tfloat32_tESN_NSA_8TiledMMAINSA_8MMA_AtomIJNSA_17SM100_MMA_TF32_SSISN_SN_fLi64ELi128ELNSA_4UMMA5MajorE1ELSS_1ELNSR_7ScaleInE0ELST_0EEEEEENSA_6LayoutINSB_IJSE_SE_SE_EEENSB_IJNSC_ILi0EEESY_SY_EEEEENSB_IJNSA_10UnderscoreES11_S11_EEEEENS7_6detail27Sm100ImplicitGemmTileTraitsINSA_13SM90_TMA_LOADENSA_14ComposedLayoutINSA_7SwizzleILi2ELi5ELi2EEENSA_18smem_ptr_flag_bitsILi32EEENSW_INSB_IJSK_NSC_ILi4EEEEEENSB_IJSE_SK_EEEEEEEvEENS15_INSA_30SM90_TMA_LOAD_IM2COL_MULTICASTES1G_vEEEENS_8epilogue10collective18CollectiveEpilogueINS1L_23Sm100TmaWarpSpecializedILi4ELi2ELi16ELb1ELb0EEEJSM_NSB_IJNSW_ISH_SE_EENSW_ISK_SE_EEEEESN_NSB_IJlNSB_IJSE_lllEEESY_EEESN_S1U_NS1L_6fusion15FusionCallbacksIS1P_NS1V_17LinearCombinationISN_fSN_fLNS_15FloatRoundStyleE2EEESM_S1S_JEEENSA_5SM1004TMEM4LOAD26SM100_TMEM_LOAD_16dp128b8xES16_NS17_INS18_ILi3ELi4ELi3EEES1B_NSW_INSB_IJNSC_ILi8EEESK_EEENSB_IJSK_SE_EEEEEEENSA_17SM75_U32x4_LDSM_NENSA_14SM90_TMA_STOREES2A_NSA_17SM90_U32x4_STSM_NENSA_39AutoVectorizingCopyWithAssumedAlignmentILi128EEEEEEvvEEEEvNT_6ParamsE --------------------------
	.section	.nv.info._ZN7cutlass13device_kernelINS_4conv6kernel13ConvUniversalINS1_16ConvProblemShapeILNS1_8OperatorE2ELi3EEENS1_10collective14CollectiveConvINS1_47MainloopSm100TmaUmmaWarpSpecializedImplicitGemmILS5_2ELi8ELi3ELi1ELi2EN4cute5tupleIJNSA_1CILi2EEENSC_ILi1EEESE_EEEEENSB_IJNSC_ILi64EEENSB_IJNSC_ILi128EEEEEENSB_IJNSC_ILi32EEEEEEEEENS_10tfloat32_tESN_NSA_8TiledMMAINSA_8MMA_AtomIJNSA_17SM100_MMA_TF32_SSISN_SN_fLi64ELi128ELNSA_4UMMA5MajorE1ELSS_1ELNSR_7ScaleInE0ELST_0EEEEEENSA_6LayoutINSB_IJSE_SE_SE_EEENSB_IJNSC_ILi0EEESY_SY_EEEEENSB_IJNSA_10UnderscoreES11_S11_EEEEENS7_6detail27Sm100ImplicitGemmTileTraitsINSA_13SM90_TMA_LOADENSA_14ComposedLayoutINSA_7SwizzleILi2ELi5ELi2EEENSA_18smem_ptr_flag_bitsILi32EEENSW_INSB_IJSK_NSC_ILi4EEEEEENSB_IJSE_SK_EEEEEEEvEENS15_INSA_30SM90_TMA_LOAD_IM2COL_MULTICASTES1G_vEEEENS_8epilogue10collective18CollectiveEpilogueINS1L_23Sm100TmaWarpSpecializedILi4ELi2ELi16ELb1ELb0EEEJSM_NSB_IJNSW_ISH_SE_EENSW_ISK_SE_EEEEESN_NSB_IJlNSB_IJSE_lllEEESY_EEESN_S1U_NS1L_6fusion15FusionCallbacksIS1P_NS1V_17LinearCombinationISN_fSN_fLNS_15FloatRoundStyleE2EEESM_S1S_JEEENSA_5SM1004TMEM4LOAD26SM100_TMEM_LOAD_16dp128b8xES16_NS17_INS18_ILi3ELi4ELi3EEES1B_NSW_INSB_IJNSC_ILi8EEESK_EEENSB_IJSK_SE_EEEEEEENSA_17SM75_U32x4_LDSM_NENSA_14SM90_TMA_STOREES2A_NSA_17SM90_U32x4_STSM_NENSA_39AutoVectorizingCopyWithAssumedAlignmentILi128EEEEEEvvEEEEvNT_6ParamsE,"",@"SHT_CUDA_INFO"
	.sectionflags	@""
	.align	4


	//----- nvinfo : EIATTR_CUDA_API_VERSION
	.align		4
        /*0000*/ 	.byte	0x04, 0x37
        /*0002*/ 	.short	(.L_31 - .L_30)
.L_30:
        /*0004*/ 	.word	0x00000082


	//----- nvinfo : EIATTR_KPARAM_INFO
	.align		4
.L_31:
        /*0008*/ 	.byte	0x04, 0x17
        /*000a*/ 	.short	(.L_33 - .L_32)
.L_32:
        /*000c*/ 	.word	0x00000000
        /*0010*/ 	.short	0x0000
        /*0012*/ 	.short	0x0000
        /*0014*/ 	.byte	0x00, 0xf0, 0x01, 0x24


	//----- nvinfo : EIATTR_AT_ENTRY_FRAGMENTS
	.align		4
.L_33:
        /*0018*/ 	.byte	0x04, 0x4f
        /*001a*/ 	.short	(.L_35 - .L_34)


	//   ....[0]....
.L_34:
        /*001c*/ 	.word	0x00000006


	//----- nvinfo : EIATTR_RESERVED_SMEM_USED
	.align		4
.L_35:
        /*0020*/ 	.byte	0x01, 0x41
	.zero		2


	//----- nvinfo : EIATTR_SPARSE_MMA_MASK
	.align		4
        /*0024*/ 	.byte	0x03, 0x50
        /*0026*/ 	.short	0x0000


	//----- nvinfo : EIATTR_TCGEN05_1CTA_USED
	.align		4
        /*0028*/ 	.byte	0x01, 0x51
	.zero		2


	//----- nvinfo : EIATTR_MAXREG_COUNT
	.align		4
        /*002c*/ 	.byte	0x03, 0x1b
        /*002e*/ 	.short	0x00ff


	//----- nvinfo : EIATTR_NUM_BARRIERS
	.align		4
        /*0030*/ 	.byte	0x02, 0x4c
        /*0032*/ 	.byte	0x07
	.zero		1


	//----- nvinfo : EIATTR_EXTERNS
	.align		4
        /*0034*/ 	.byte	0x04, 0x0f
        /*0036*/ 	.short	(.L_37 - .L_36)


	//   ....[0]....
	.align		4
.L_36:
        /*0038*/ 	.word	index@(__assertfail)


	//----- nvinfo : EIATTR_MERCURY_ISA_VERSION
	.align		4
.L_37:
        /*003c*/ 	.byte	0x03, 0x5f
        /*003e*/ 	.short	0x0101


	//----- nvinfo : EIATTR_INT_WARP_WIDE_INSTR_OFFSETS
	.align		4
        /*0040*/ 	.byte	0x04, 0x31
        /*0042*/ 	.short	(.L_39 - .L_38)


	//   ....[0]....
.L_38:
        /*0044*/ 	.word	0x00004630


	//   ....[1]....
        /*0048*/ 	.word	0x00004650


	//   ....[2]....
        /*004c*/ 	.word	0x00004680


	//   ....[3]....
        /*0050*/ 	.word	0x00005330


	//   ....[4]....
        /*0054*/ 	.word	0x000055e0


	//   ....[5]....
        /*0058*/ 	.word	0x00005600


	//   ....[6]....
        /*005c*/ 	.word	0x00005740


	//   ....[7]....
        /*0060*/ 	.word	0x00005760


	//   ....[8]....
        /*0064*/ 	.word	0x000058b0


	//   ....[9]....
        /*0068*/ 	.word	0x000058d0


	//   ....[10]....
        /*006c*/ 	.word	0x00005b00


	//   ....[11]....
        /*0070*/ 	.word	0x00005b10


	//   ....[12]....
        /*0074*/ 	.word	0x00006a30


	//----- nvinfo : EIATTR_COOP_GROUP_MASK_REGIDS
	.align		4
.L_39:
        /*0078*/ 	.byte	0x04, 0x29
        /*007a*/ 	.short	(.L_41 - .L_40)


	//   ....[0]....
.L_40:
        /*007c*/ 	.word	0xffffffff


	//   ....[1]....
        /*0080*/ 	.word	0xffffffff


	//   ....[2]....
        /*0084*/ 	.word	0xffffffff


	//   ....[3]....
        /*0088*/ 	.word	0xffffffff


	//   ....[4]....
        /*008c*/ 	.word	0xffffffff


	//   ....[5]....
        /*0090*/ 	.word	0xffffffff


	//   ....[6]....
        /*0094*/ 	.word	0xffffffff


	//   ....[7]....
        /*0098*/ 	.word	0xffffffff


	//   ....[8]....
        /*009c*/ 	.word	0xffffffff


	//   ....[9]....
        /*00a0*/ 	.word	0xffffffff


	//   ....[10]....
        /*00a4*/ 	.word	0xffffffff


	//   ....[11]....
        /*00a8*/ 	.word	0xffffffff


	//   ....[12]....
        /*00ac*/ 	.word	0xffffffff


	//----- nvinfo : EIATTR_COOP_GROUP_INSTR_OFFSETS
	.align		4
.L_41:
        /*00b0*/ 	.byte	0x04, 0x28
        /*00b2*/ 	.short	(.L_43 - .L_42)


	//   ....[0]....
.L_42:
        /*00b4*/ 	.word	0x000000a0


	//   ....[1]....
        /*00b8*/ 	.word	0x000004e0


	//   ....[2]....
        /*00bc*/ 	.word	0x00000720


	//   ....[3]....
        /*00c0*/ 	.word	0x000008c0


	//   ....[4]....
        /*00c4*/ 	.word	0x000009c0


	//   ....[5]....
        /*00c8*/ 	.word	0x00000b10


	//   ....[6]....
        /*00cc*/ 	.word	0x00000d10


	//   ....[7]....
        /*00d0*/ 	.word	0x00002c50


	//   ....[8]....
        /*00d4*/ 	.word	0x00003960


	//   ....[9]....
        /*00d8*/ 	.word	0x00003b70


	//   ....[10]....
        /*00dc*/ 	.word	0x00003ba0


	//   ....[11]....
        /*00e0*/ 	.word	0x00004510


	//   ....[12]....
        /*00e4*/ 	.word	0x00004750


	//----- nvinfo : EIATTR_VRC_CTA_INIT_COUNT
	.align		4
.L_43:
        /*00e8*/ 	.byte	0x02, 0x4a
        /*00ea*/ 	.byte	0x80
	.zero		1


	//----- nvinfo : EIATTR_SYSCALL_OFFSETS
	.align		4
        /*00ec*/ 	.byte	0x04, 0x46
        /*00ee*/ 	.short	(.L_45 - .L_44)


	//   ....[0]....
.L_44:
        /*00f0*/ 	.word	0x00006cd0


	//   ....[1]....
        /*00f4*/ 	.word	0x00006dc0


	//   ....[2]....
        /*00f8*/ 	.word	0x000075a0


	//   ....[3]....
        /*00fc*/ 	.word	0x00007f60


	//   ....[4]....
        /*0100*/ 	.word	0x000088a0


	//   ....[5]....
        /*0104*/ 	.word	0x000091d0


	//----- nvinfo : EIATTR_MBARRIER_INSTR_OFFSETS
	.align		4
.L_45:
        /*0108*/ 	.byte	0x04, 0x39
        /*010a*/ 	.short	(.L_47 - .L_46)


	//   ....[0]....
.L_46:
        /*010c*/ 	.word	0x00000600
        /*0110*/ 	.word	0x000000ff
        /*0114*/ 	.word	0x00000000
        /*0118*/ 	.short	0x0100
        /*011a*/ 	.byte	0x07
	.zero		1


	//   ....[1]....
        /*011c*/ 	.word	0x00000610
        /*0120*/ 	.word	0x000000ff
        /*0124*/ 	.word	0x00000040
        /*0128*/ 	.short	0x0100
        /*012a*/ 	.byte	0x07
	.zero		1


	//   ....[2]....
        /*012c*/ 	.word	0x00000620
        /*0130*/ 	.word	0x000000ff
        /*0134*/ 	.word	0x00000008
        /*0138*/ 	.short	0x0100
        /*013a*/ 	.byte	0x07
	.zero		1


	//   ....[3]....
        /*013c*/ 	.word	0x00000630
        /*0140*/ 	.word	0x000000ff
        /*0144*/ 	.word	0x00000048
        /*0148*/ 	.short	0x0100
        /*014a*/ 	.byte	0x07
	.zero		1


	//   ....[4]....
        /*014c*/ 	.word	0x00000640
        /*0150*/ 	.word	0x000000ff
        /*0154*/ 	.word	0x00000010
        /*0158*/ 	.short	0x0100
        /*015a*/ 	.byte	0x07
	.zero		1


	//   ....[5]....
        /*015c*/ 	.word	0x00000650
        /*0160*/ 	.word	0x000000ff
        /*0164*/ 	.word	0x00000050
        /*0168*/ 	.short	0x0100
        /*016a*/ 	.byte	0x07
	.zero		1


	//   ....[6]....
        /*016c*/ 	.word	0x00000660
        /*0170*/ 	.word	0x000000ff
        /*0174*/ 	.word	0x00000018
        /*0178*/ 	.short	0x0100
        /*017a*/ 	.byte	0x07
	.zero		1


	//   ....[7]....
        /*017c*/ 	.word	0x00000670
        /*0180*/ 	.word	0x000000ff
        /*0184*/ 	.word	0x00000058
        /*0188*/ 	.short	0x0100
        /*018a*/ 	.byte	0x07
	.zero		1


	//   ....[8]....
        /*018c*/ 	.word	0x00000680
        /*0190*/ 	.word	0x000000ff
        /*0194*/ 	.word	0x00000020
        /*0198*/ 	.short	0x0100
        /*019a*/ 	.byte	0x07
	.zero		1


	//   ....[9]....
        /*019c*/ 	.word	0x00000690
        /*01a0*/ 	.word	0x000000ff
        /*01a4*/ 	.word	0x00000060
        /*01a8*/ 	.short	0x0100
        /*01aa*/ 	.byte	0x07
	.zero		1


	//   ....[10]....
        /*01ac*/ 	.word	0x000006a0
        /*01b0*/ 	.word	0x000000ff
        /*01b4*/ 	.word	0x00000028
        /*01b8*/ 	.short	0x0100
        /*01ba*/ 	.byte	0x07
	.zero		1


	//   ....[11]....
        /*01bc*/ 	.word	0x000006b0
        /*01c0*/ 	.word	0x000000ff
        /*01c4*/ 	.word	0x00000068
        /*01c8*/ 	.short	0x0100
        /*01ca*/ 	.byte	0x07
	.zero		1


	//   ....[12]....
        /*01cc*/ 	.word	0x000006c0
        /*01d0*/ 	.word	0x000000ff
        /*01d4*/ 	.word	0x00000030
        /*01d8*/ 	.short	0x0100
        /*01da*/ 	.byte	0x07
	.zero		1


	//   ....[13]....
        /*01dc*/ 	.word	0x000006d0
        /*01e0*/ 	.word	0x000000ff
        /*01e4*/ 	.word	0x00000070
        /*01e8*/ 	.short	0x0100
        /*01ea*/ 	.byte	0x07
	.zero		1


	//   ....[14]....
        /*01ec*/ 	.word	0x000006e0
        /*01f0*/ 	.word	0x000000ff
        /*01f4*/ 	.word	0x00000038
        /*01f8*/ 	.short	0x0100
        /*01fa*/ 	.byte	0x07
	.zero		1


	//   ....[15]....
        /*01fc*/ 	.word	0x000006f0
        /*0200*/ 	.word	0x000000ff
        /*0204*/ 	.word	0x00000078
        /*0208*/ 	.short	0x0100
        /*020a*/ 	.byte	0x07
	.zero		1


	//   ....[16]....
        /*020c*/ 	.word	0x00000830
        /*0210*/ 	.word	0x000000ff
        /*0214*/ 	.word	0x00000080
        /*0218*/ 	.short	0x0100
        /*021a*/ 	.byte	0x07
	.zero		1


	//   ....[17]....
        /*021c*/ 	.word	0x00000840
        /*0220*/ 	.word	0x000000ff
        /*0224*/ 	.word	0x000000a0
        /*0228*/ 	.short	0x0100
        /*022a*/ 	.byte	0x07
	.zero		1


	//   ....[18]....
        /*022c*/ 	.word	0x00000850
        /*0230*/ 	.word	0x000000ff
        /*0234*/ 	.word	0x00000088
        /*0238*/ 	.short	0x0100
        /*023a*/ 	.byte	0x07
	.zero		1


	//   ....[19]....
        /*023c*/ 	.word	0x00000860
        /*0240*/ 	.word	0x000000ff
        /*0244*/ 	.word	0x000000a8
        /*0248*/ 	.short	0x0100
        /*024a*/ 	.byte	0x07
	.zero		1


	//   ....[20]....
        /*024c*/ 	.word	0x00000870
        /*0250*/ 	.word	0x000000ff
        /*0254*/ 	.word	0x00000090
        /*0258*/ 	.short	0x0100
        /*025a*/ 	.byte	0x07
	.zero		1


	//   ....[21]....
        /*025c*/ 	.word	0x00000880
        /*0260*/ 	.word	0x000000ff
        /*0264*/ 	.word	0x000000b0
        /*0268*/ 	.short	0x0100
        /*026a*/ 	.byte	0x07
	.zero		1


	//   ....[22]....
        /*026c*/ 	.word	0x00000890
        /*0270*/ 	.word	0x000000ff
        /*0274*/ 	.word	0x00000098
        /*0278*/ 	.short	0x0100
        /*027a*/ 	.byte	0x07
	.zero		1


	//   ....[23]....
        /*027c*/ 	.word	0x000008a0
        /*0280*/ 	.word	0x000000ff
        /*0284*/ 	.word	0x000000b8
        /*0288*/ 	.short	0x0100
        /*028a*/ 	.byte	0x07
	.zero		1


	//   ....[24]....
        /*028c*/ 	.word	0x00000990
        /*0290*/ 	.word	0x000000ff
        /*0294*/ 	.word	0x000000c0
        /*0298*/ 	.short	0x0100
        /*029a*/ 	.byte	0x06
	.zero		1


	//   ....[25]....
        /*029c*/ 	.word	0x000009a0
        /*02a0*/ 	.word	0x000000ff
        /*02a4*/ 	.word	0x000000c8
        /*02a8*/ 	.short	0x0100
        /*02aa*/ 	.byte	0x06
	.zero		1


	//   ....[26]....
        /*02ac*/ 	.word	0x00000ae0
        /*02b0*/ 	.word	0x000000ff
        /*02b4*/ 	.word	0x000000d0
        /*02b8*/ 	.short	0x0100
        /*02ba*/ 	.byte	0x06
	.zero		1


	//   ....[27]....
        /*02bc*/ 	.word	0x00000af0
        /*02c0*/ 	.word	0x000000ff
        /*02c4*/ 	.word	0x000000d8
        /*02c8*/ 	.short	0x0100
        /*02ca*/ 	.byte	0x06
	.zero		1


	//   ....[28]....
        /*02cc*/ 	.word	0x00000c20
        /*02d0*/ 	.word	0x000000ff
        /*02d4*/ 	.word	0x000000e0
        /*02d8*/ 	.short	0x0100
        /*02da*/ 	.byte	0x07
	.zero		1


	//   ....[29]....
        /*02dc*/ 	.word	0x00000c30
        /*02e0*/ 	.word	0x000000ff
        /*02e4*/ 	.word	0x000000f0
        /*02e8*/ 	.short	0x0100
        /*02ea*/ 	.byte	0x07
	.zero		1


	//   ....[30]....
        /*02ec*/ 	.word	0x00000c40
        /*02f0*/ 	.word	0x000000ff
        /*02f4*/ 	.word	0x000000e8
        /*02f8*/ 	.short	0x0100
        /*02fa*/ 	.byte	0x07
	.zero		1


	//   ....[31]....
        /*02fc*/ 	.word	0x00000c50
        /*0300*/ 	.word	0x000000ff
        /*0304*/ 	.word	0x000000f8
        /*0308*/ 	.short	0x0100
        /*030a*/ 	.byte	0x07
	.zero		1


	//   ....[32]....
        /*030c*/ 	.word	0x00001a50
        /*0310*/ 	.word	0x000000ff
        /*0314*/ 	.word	0x00000040
        /*0318*/ 	.short	0x010a
        /*031a*/ 	.byte	0x04
	.zero		1


	//   ....[33]....
        /*031c*/ 	.word	0x00001df0
        /*0320*/ 	.word	0x000000ff
        /*0324*/ 	.word	0x00000040
        /*0328*/ 	.short	0x010a
        /*032a*/ 	.byte	0x35
	.zero		1


	//   ....[34]....
        /*032c*/ 	.word	0x00001fa0
        /*0330*/ 	.word	0x000000ff
        /*0334*/ 	.word	0x00000040
        /*0338*/ 	.short	0x010a
        /*033a*/ 	.byte	0x08
	.zero		1


	//   ....[35]....
        /*033c*/ 	.word	0x00002430
        /*0340*/ 	.word	0x000000ff
        /*0344*/ 	.word	0x000000c8
        /*0348*/ 	.short	0x0101
        /*034a*/ 	.byte	0x3c
	.zero		1


	//   ....[36]....
        /*034c*/ 	.word	0x00002450
        /*0350*/ 	.word	0x000000ff
        /*0354*/ 	.word	0x00000040
        /*0358*/ 	.short	0x010a
        /*035a*/ 	.byte	0x04
	.zero		1


	//   ....[37]....
        /*035c*/ 	.word	0x00002630
        /*0360*/ 	.word	0x000000ff
        /*0364*/ 	.word	0x00000040
        /*0368*/ 	.short	0x010a
        /*036a*/ 	.byte	0x35
	.zero		1


	//   ....[38]....
        /*036c*/ 	.word	0x000027f0
        /*0370*/ 	.word	0x000000ff
        /*0374*/ 	.word	0x00000040
        /*0378*/ 	.short	0x010a
        /*037a*/ 	.byte	0x08
	.zero		1


	//   ....[39]....
        /*037c*/ 	.word	0x00002c60
        /*0380*/ 	.word	0x000000ff
        /*0384*/ 	.word	0x000000d0
        /*0388*/ 	.short	0x010a
        /*038a*/ 	.byte	0x3c
	.zero		1


	//   ....[40]....
        /*038c*/ 	.word	0x00002d20
        /*0390*/ 	.word	0x000000ff
        /*0394*/ 	.word	0x00000000
        /*0398*/ 	.short	0x0101
        /*039a*/ 	.byte	0x04
	.zero		1


	//   ....[41]....
        /*039c*/ 	.word	0x00003200
        /*03a0*/ 	.word	0x000000ff
        /*03a4*/ 	.word	0x00000000
        /*03a8*/ 	.short	0x010a
        /*03aa*/ 	.byte	0x04
	.zero		1


	//   ....[42]....
        /*03ac*/ 	.word	0x00003290
        /*03b0*/ 	.word	0x000000ff
        /*03b4*/ 	.word	0x00000000
        /*03b8*/ 	.short	0x010a
        /*03ba*/ 	.byte	0x04
	.zero		1


	//   ....[43]....
        /*03bc*/ 	.word	0x00003320
        /*03c0*/ 	.word	0x000000ff
        /*03c4*/ 	.word	0x00000000
        /*03c8*/ 	.short	0x010a
        /*03ca*/ 	.byte	0x04
	.zero		1


	//   ....[44]....
        /*03cc*/ 	.word	0x000033b0
        /*03d0*/ 	.word	0x000000ff
        /*03d4*/ 	.word	0x00000000
        /*03d8*/ 	.short	0x010a
        /*03da*/ 	.byte	0x04
	.zero		1


	//   ....[45]....
        /*03dc*/ 	.word	0x00003440
        /*03e0*/ 	.word	0x000000ff
        /*03e4*/ 	.word	0x00000000
        /*03e8*/ 	.short	0x010a
        /*03ea*/ 	.byte	0x04
	.zero		1


	//   ....[46]....
        /*03ec*/ 	.word	0x000034d0
        /*03f0*/ 	.word	0x000000ff
        /*03f4*/ 	.word	0x00000000
        /*03f8*/ 	.short	0x010a
        /*03fa*/ 	.byte	0x04
	.zero		1


	//   ....[47]....
        /*03fc*/ 	.word	0x00003560
        /*0400*/ 	.word	0x000000ff
        /*0404*/ 	.word	0x00000000
        /*0408*/ 	.short	0x010a
        /*040a*/ 	.byte	0x04
	.zero		1


	//   ....[48]....
        /*040c*/ 	.word	0x00003600
        /*0410*/ 	.word	0x00000000
        /*0414*/ 	.word	0x00000000
        /*0418*/ 	.short	0x010a
        /*041a*/ 	.byte	0xff
	.zero		1


	//   ....[49]....
        /*041c*/ 	.word	0x00003730
        /*0420*/ 	.word	0x000000ff
        /*0424*/ 	.word	0x000000d8
        /*0428*/ 	.short	0x010a
        /*042a*/ 	.byte	0x31
	.zero		1


	//   ....[50]....
        /*042c*/ 	.word	0x000037d0
        /*0430*/ 	.word	0x000000ff
        /*0434*/ 	.word	0x000000d0
        /*0438*/ 	.short	0x010a
        /*043a*/ 	.byte	0x31
	.zero		1


	//   ....[51]....
        /*043c*/ 	.word	0x00003870
        /*0440*/ 	.word	0x000000ff
        /*0444*/ 	.word	0x00000000
        /*0448*/ 	.short	0x0101
        /*044a*/ 	.byte	0x06
	.zero		1


	//   ....[52]....
        /*044c*/ 	.word	0x000038b0
        /*0450*/ 	.word	0x000000ff
        /*0454*/ 	.word	0x000000d8
        /*0458*/ 	.short	0x0106
        /*045a*/ 	.byte	0x31
	.zero		1


	//   ....[53]....
        /*045c*/ 	.word	0x000038f0
        /*0460*/ 	.word	0x00000000
        /*0464*/ 	.word	0x000000d8
        /*0468*/ 	.short	0x010a
        /*046a*/ 	.byte	0xff
	.zero		1


	//   ....[54]....
        /*046c*/ 	.word	0x00003e60
        /*0470*/ 	.word	0x000000ff
        /*0474*/ 	.word	0x000000d0
        /*0478*/ 	.short	0x010a
        /*047a*/ 	.byte	0x07
	.zero		1


	//   ....[55]....
        /*047c*/ 	.word	0x00003f10
        /*0480*/ 	.word	0x000000ff
        /*0484*/ 	.word	0x00000000
        /*0488*/ 	.short	0x0101
        /*048a*/ 	.byte	0x05
	.zero		1


	//   ....[56]....
        /*048c*/ 	.word	0x00003f20
        /*0490*/ 	.word	0x000000ff
        /*0494*/ 	.word	0x000000f0
        /*0498*/ 	.short	0x010a
        /*049a*/ 	.byte	0x09
	.zero		1


	//   ....[57]....
        /*049c*/ 	.word	0x00003fb0
        /*04a0*/ 	.word	0x000000ff
        /*04a4*/ 	.word	0x00000000
        /*04a8*/ 	.short	0x010a
        /*04aa*/ 	.byte	0x04
	.zero		1


	//   ....[58]....
        /*04ac*/ 	.word	0x00004050
        /*04b0*/ 	.word	0x000000ff
        /*04b4*/ 	.word	0x00000000
        /*04b8*/ 	.short	0x010a
        /*04ba*/ 	.byte	0x08
	.zero		1


	//   ....[59]....
        /*04bc*/ 	.word	0x00004180
        /*04c0*/ 	.word	0x000000ff
        /*04c4*/ 	.word	0x00000000
        /*04c8*/ 	.short	0x010a
        /*04ca*/ 	.byte	0x04
	.zero		1


	//   ....[60]....
        /*04cc*/ 	.word	0x00004460
        /*04d0*/ 	.word	0x000000ff
        /*04d4*/ 	.word	0x00000000
        /*04d8*/ 	.short	0x010a
        /*04da*/ 	.byte	0x05
	.zero		1


	//   ....[61]....
        /*04dc*/ 	.word	0x000044f0
        /*04e0*/ 	.word	0x000000ff
        /*04e4*/ 	.word	0x00000000
        /*04e8*/ 	.short	0x010a
        /*04ea*/ 	.byte	0x06
	.zero		1


	//   ....[62]....
        /*04ec*/ 	.word	0x00004a80
        /*04f0*/ 	.word	0x000000ff
        /*04f4*/ 	.word	0x000000d0
        /*04f8*/ 	.short	0x010a
        /*04fa*/ 	.byte	0x11
	.zero		1


	//   ....[63]....
        /*04fc*/ 	.word	0x00004f00
        /*0500*/ 	.word	0x000000ff
        /*0504*/ 	.word	0x00000000
        /*0508*/ 	.short	0x0101
        /*050a*/ 	.byte	0x10
	.zero		1


	//   ....[64]....
        /*050c*/ 	.word	0x00005230
        /*0510*/ 	.word	0x000000ff
        /*0514*/ 	.word	0x000000c8
        /*0518*/ 	.short	0x010a
        /*051a*/ 	.byte	0x11
	.zero		1


	//   ....[65]....
        /*051c*/ 	.word	0x00005560
        /*0520*/ 	.word	0x000000ff
        /*0524*/ 	.word	0x000000a0
        /*0528*/ 	.short	0x010a
        /*052a*/ 	.byte	0x11
	.zero		1


	//   ....[66]....
        /*052c*/ 	.word	0x000056e0
        /*0530*/ 	.word	0x000000ff
        /*0534*/ 	.word	0x00000080
        /*0538*/ 	.short	0x010b
        /*053a*/ 	.byte	0x11
	.zero		1


	//   ....[67]....
        /*053c*/ 	.word	0x000056f0
        /*0540*/ 	.word	0x000000ff
        /*0544*/ 	.word	0x00000000
        /*0548*/ 	.short	0x0101
        /*054a*/ 	.byte	0x18
	.zero		1


	//   ....[68]....
        /*054c*/ 	.word	0x00005710
        /*0550*/ 	.word	0x000000ff
        /*0554*/ 	.word	0x000000a8
        /*0558*/ 	.short	0x010a
        /*055a*/ 	.byte	0x11
	.zero		1


	//   ....[69]....
        /*055c*/ 	.word	0x00005850
        /*0560*/ 	.word	0x000000ff
        /*0564*/ 	.word	0x00000088
        /*0568*/ 	.short	0x010b
        /*056a*/ 	.byte	0x11
	.zero		1


	//   ....[70]....
        /*056c*/ 	.word	0x00005860
        /*0570*/ 	.word	0x000000ff
        /*0574*/ 	.word	0x00000000
        /*0578*/ 	.short	0x0101
        /*057a*/ 	.byte	0x17
	.zero		1


	//   ....[71]....
        /*057c*/ 	.word	0x00005870
        /*0580*/ 	.word	0x000000ff
        /*0584*/ 	.word	0x000000b0
        /*0588*/ 	.short	0x010a
        /*058a*/ 	.byte	0x11
	.zero		1


	//   ....[72]....
        /*058c*/ 	.word	0x000059f0
        /*0590*/ 	.word	0x000000ff
        /*0594*/ 	.word	0x00000090
        /*0598*/ 	.short	0x010b
        /*059a*/ 	.byte	0x11
	.zero		1


	//   ....[73]....
        /*059c*/ 	.word	0x00005a60
        /*05a0*/ 	.word	0x000000ff
        /*05a4*/ 	.word	0x00000000
        /*05a8*/ 	.short	0x0101
        /*05aa*/ 	.byte	0x31
	.zero		1


	//   ....[74]....
        /*05ac*/ 	.word	0x00005a90
        /*05b0*/ 	.word	0x000000ff
        /*05b4*/ 	.word	0x000000b8
        /*05b8*/ 	.short	0x010a
        /*05ba*/ 	.byte	0x11
	.zero		1


	//   ....[75]....
        /*05bc*/ 	.word	0x00005c40
        /*05c0*/ 	.word	0x000000ff
        /*05c4*/ 	.word	0x00000098
        /*05c8*/ 	.short	0x010b
        /*05ca*/ 	.byte	0x11
	.zero		1


	//   ....[76]....
        /*05cc*/ 	.word	0x00005c60
        /*05d0*/ 	.word	0x000000ff
        /*05d4*/ 	.word	0x00000000
        /*05d8*/ 	.short	0x0101
        /*05da*/ 	.byte	0x16
	.zero		1


	//   ....[77]....
        /*05dc*/ 	.word	0x00005c90
        /*05e0*/ 	.word	0x000000ff
        /*05e4*/ 	.word	0x000000a0
        /*05e8*/ 	.short	0x010a
        /*05ea*/ 	.byte	0x11
	.zero		1


	//   ....[78]....
        /*05ec*/ 	.word	0x00005cb0
        /*05f0*/ 	.word	0x000000ff
        /*05f4*/ 	.word	0x000000a8
        /*05f8*/ 	.short	0x010a
        /*05fa*/ 	.byte	0x11
	.zero		1


	//   ....[79]....
        /*05fc*/ 	.word	0x00005cd0
        /*0600*/ 	.word	0x000000ff
        /*0604*/ 	.word	0x000000b0
        /*0608*/ 	.short	0x010a
        /*060a*/ 	.byte	0x11
	.zero		1


	//   ....[80]....
        /*060c*/ 	.word	0x00005d10
        /*0610*/ 	.word	0x00000000
        /*0614*/ 	.word	0x000000b8
        /*0618*/ 	.short	0x010a
        /*061a*/ 	.byte	0xff
	.zero		1


	//   ....[81]....
        /*061c*/ 	.word	0x000060e0
        /*0620*/ 	.word	0x000000ff
        /*0624*/ 	.word	0x000000d0
        /*0628*/ 	.short	0x010a
        /*062a*/ 	.byte	0x33
	.zero		1


	//   ....[82]....
        /*062c*/ 	.word	0x000061d0
        /*0630*/ 	.word	0x000000ff
        /*0634*/ 	.word	0x00000000
        /*0638*/ 	.short	0x0101
        /*063a*/ 	.byte	0x04
	.zero		1


	//   ....[83]....
        /*063c*/ 	.word	0x00007220
        /*0640*/ 	.word	0x000000ff
        /*0644*/ 	.word	0x00000080
        /*0648*/ 	.short	0x010a
        /*064a*/ 	.byte	0x33
	.zero		1


	//   ....[84]....
        /*064c*/ 	.word	0x00007260
        /*0650*/ 	.word	0x00000062
        /*0654*/ 	.word	0x000000e0
        /*0658*/ 	.short	0x010a
        /*065a*/ 	.byte	0xff
	.zero		1


	//   ....[85]....
        /*065c*/ 	.word	0x00007380
        /*0660*/ 	.word	0x000000ff
        /*0664*/ 	.word	0x00000080
        /*0668*/ 	.short	0x010a
        /*066a*/ 	.byte	0x33
	.zero		1


	//   ....[86]....
        /*066c*/ 	.word	0x00007480
        /*0670*/ 	.word	0x00000062
        /*0674*/ 	.word	0x000000e0
        /*0678*/ 	.short	0x010a
        /*067a*/ 	.byte	0xff
	.zero		1


	//   ....[87]....
        /*067c*/ 	.word	0x00007c80
        /*0680*/ 	.word	0x00000000
        /*0684*/ 	.word	0x00000000
        /*0688*/ 	.short	0x0101
        /*068a*/ 	.byte	0xff
	.zero		1


	//   ....[88]....
        /*068c*/ 	.word	0x00007c90
        /*0690*/ 	.word	0x00000003
        /*0694*/ 	.word	0x00000080
        /*0698*/ 	.short	0x010a
        /*069a*/ 	.byte	0xff
	.zero		1


	//   ....[89]....
        /*069c*/ 	.word	0x00007d60
        /*06a0*/ 	.word	0x00000003
        /*06a4*/ 	.word	0x00000080
        /*06a8*/ 	.short	0x010a
        /*06aa*/ 	.byte	0xff
	.zero		1


	//   ....[90]....
        /*06ac*/ 	.word	0x000085c0
        /*06b0*/ 	.word	0x00000032
        /*06b4*/ 	.word	0x00000000
        /*06b8*/ 	.short	0x0101
        /*06ba*/ 	.byte	0xff
	.zero		1


	//   ....[91]....
        /*06bc*/ 	.word	0x000085e0
        /*06c0*/ 	.word	0x00000069
        /*06c4*/ 	.word	0x00000080
        /*06c8*/ 	.short	0x010a
        /*06ca*/ 	.byte	0xff
	.zero		1


	//   ....[92]....
        /*06cc*/ 	.word	0x000086a0
        /*06d0*/ 	.word	0x00000069
        /*06d4*/ 	.word	0x00000080
        /*06d8*/ 	.short	0x010a
        /*06da*/ 	.byte	0xff
	.zero		1


	//   ....[93]....
        /*06dc*/ 	.word	0x00008ef0
        /*06e0*/ 	.word	0x0000006a
        /*06e4*/ 	.word	0x00000000
        /*06e8*/ 	.short	0x0101
        /*06ea*/ 	.byte	0xff
	.zero		1


	//   ....[94]....
        /*06ec*/ 	.word	0x00008f10
        /*06f0*/ 	.word	0x0000006c
        /*06f4*/ 	.word	0x00000080
        /*06f8*/ 	.short	0x010a
        /*06fa*/ 	.byte	0xff
	.zero		1


	//   ....[95]....
        /*06fc*/ 	.word	0x00008fd0
        /*0700*/ 	.word	0x0000006c
        /*0704*/ 	.word	0x00000080
        /*0708*/ 	.short	0x010a
        /*070a*/ 	.byte	0xff
	.zero		1


	//   ....[96]....
        /*070c*/ 	.word	0x000095a0
        /*0710*/ 	.word	0x000000ff
        /*0714*/ 	.word	0x00000000
        /*0718*/ 	.short	0x0101
        /*071a*/ 	.byte	0x04
	.zero		1


	//   ....[97]....
        /*071c*/ 	.word	0x00009880
        /*0720*/ 	.word	0x00000002
        /*0724*/ 	.word	0x00000000
        /*0728*/ 	.short	0x0101
        /*072a*/ 	.byte	0xff
	.zero		1


	//   ....[98]....
        /*072c*/ 	.word	0x00009ac0
        /*0730*/ 	.word	0x000000ff
        /*0734*/ 	.word	0x00000000
        /*0738*/ 	.short	0x0101
        /*073a*/ 	.byte	0x04
	.zero		1


	//   ....[99]....
        /*073c*/ 	.word	0x00009af0
        /*0740*/ 	.word	0x00000003
        /*0744*/ 	.word	0x00000040
        /*0748*/ 	.short	0x010a
        /*074a*/ 	.byte	0xff
	.zero		1


	//   ....[100]....
        /*074c*/ 	.word	0x00009b50
        /*0750*/ 	.word	0x00000004
        /*0754*/ 	.word	0x00000040
        /*0758*/ 	.short	0x010a
        /*075a*/ 	.byte	0xff
	.zero		1


	//   ....[101]....
        /*075c*/ 	.word	0x00009bb0
        /*0760*/ 	.word	0x00000002
        /*0764*/ 	.word	0x000000d0
        /*0768*/ 	.short	0x010a
        /*076a*/ 	.byte	0xff
	.zero		1


	//   ....[102]....
        /*076c*/ 	.word	0x00009c10
        /*0770*/ 	.word	0x00000000
        /*0774*/ 	.word	0x00000000
        /*0778*/ 	.short	0x010a
        /*077a*/ 	.byte	0xff
	.zero		1


	//   ....[103]....
        /*077c*/ 	.word	0x00009c70
        /*0780*/ 	.word	0x00000000
        /*0784*/ 	.word	0x00000000
        /*0788*/ 	.short	0x010a
        /*078a*/ 	.byte	0xff
	.zero		1


	//   ....[104]....
        /*078c*/ 	.word	0x00009cd0
        /*0790*/ 	.word	0x00000000
        /*0794*/ 	.word	0x00000000
        /*0798*/ 	.short	0x010a
        /*079a*/ 	.byte	0xff
	.zero		1


	//   ....[105]....
        /*079c*/ 	.word	0x00009d30
        /*07a0*/ 	.word	0x00000000
        /*07a4*/ 	.word	0x00000000
        /*07a8*/ 	.short	0x010a
        /*07aa*/ 	.byte	0xff
	.zero		1


	//   ....[106]....
        /*07ac*/ 	.word	0x00009d90
        /*07b0*/ 	.word	0x00000000
        /*07b4*/ 	.word	0x00000000
        /*07b8*/ 	.short	0x010a
        /*07ba*/ 	.byte	0xff
	.zero		1


	//   ....[107]....
        /*07bc*/ 	.word	0x00009df0
        /*07c0*/ 	.word	0x00000000
        /*07c4*/ 	.word	0x00000000
        /*07c8*/ 	.short	0x010a
        /*07ca*/ 	.byte	0xff
	.zero		1


	//   ....[108]....
        /*07cc*/ 	.word	0x00009e50
        /*07d0*/ 	.word	0x00000000
        /*07d4*/ 	.word	0x00000000
        /*07d8*/ 	.short	0x010a
        /*07da*/ 	.byte	0xff
	.zero		1


	//   ....[109]....
        /*07dc*/ 	.word	0x00009eb0
        /*07e0*/ 	.word	0x00000004
        /*07e4*/ 	.word	0x000000d8
        /*07e8*/ 	.short	0x010a
        /*07ea*/ 	.byte	0xff
	.zero		1


	//   ....[110]....
        /*07ec*/ 	.word	0x00009f10
        /*07f0*/ 	.word	0x00000004
        /*07f4*/ 	.word	0x000000d0
        /*07f8*/ 	.short	0x010a
        /*07fa*/ 	.byte	0xff
	.zero		1


	//   ....[111]....
        /*07fc*/ 	.word	0x00009f70
        /*0800*/ 	.word	0x00000000
        /*0804*/ 	.word	0x000000d0
        /*0808*/ 	.short	0x010a
        /*080a*/ 	.byte	0xff
	.zero		1


	//   ....[112]....
        /*080c*/ 	.word	0x00009fd0
        /*0810*/ 	.word	0x00000005
        /*0814*/ 	.word	0x000000f0
        /*0818*/ 	.short	0x010a
        /*081a*/ 	.byte	0xff
	.zero		1


	//   ....[113]....
        /*081c*/ 	.word	0x0000a030
        /*0820*/ 	.word	0x00000000
        /*0824*/ 	.word	0x00000000
        /*0828*/ 	.short	0x010a
        /*082a*/ 	.byte	0xff
	.zero		1


	//   ....[114]....
        /*082c*/ 	.word	0x0000a090
        /*0830*/ 	.word	0x00000000
        /*0834*/ 	.word	0x00000000
        /*0838*/ 	.short	0x010a
        /*083a*/ 	.byte	0xff
	.zero		1


	//   ....[115]....
        /*083c*/ 	.word	0x0000a0f0
        /*0840*/ 	.word	0x00000000
        /*0844*/ 	.word	0x00000000
        /*0848*/ 	.short	0x010a
        /*084a*/ 	.byte	0xff
	.zero		1


	//   ....[116]....
        /*084c*/ 	.word	0x0000a150
        /*0850*/ 	.word	0x00000003
        /*0854*/ 	.word	0x000000d0
        /*0858*/ 	.short	0x010a
        /*085a*/ 	.byte	0xff
	.zero		1


	//   ....[117]....
        /*085c*/ 	.word	0x0000a1b0
        /*0860*/ 	.word	0x00000000
        /*0864*/ 	.word	0x000000c8
        /*0868*/ 	.short	0x010a
        /*086a*/ 	.byte	0xff
	.zero		1


	//   ....[118]....
        /*086c*/ 	.word	0x0000a210
        /*0870*/ 	.word	0x00000003
        /*0874*/ 	.word	0x000000a0
        /*0878*/ 	.short	0x010a
        /*087a*/ 	.byte	0xff
	.zero		1


	//   ....[119]....
        /*087c*/ 	.word	0x0000a270
        /*0880*/ 	.word	0x00000003
        /*0884*/ 	.word	0x000000a8
        /*0888*/ 	.short	0x010a
        /*088a*/ 	.byte	0xff
	.zero		1


	//   ....[120]....
        /*088c*/ 	.word	0x0000a2d0
        /*0890*/ 	.word	0x00000003
        /*0894*/ 	.word	0x000000b0
        /*0898*/ 	.short	0x010a
        /*089a*/ 	.byte	0xff
	.zero		1


	//   ....[121]....
        /*089c*/ 	.word	0x0000a330
        /*08a0*/ 	.word	0x00000003
        /*08a4*/ 	.word	0x000000b8
        /*08a8*/ 	.short	0x010a
        /*08aa*/ 	.byte	0xff
	.zero		1


	//   ....[122]....
        /*08ac*/ 	.word	0x0000a390
        /*08b0*/ 	.word	0x00000000
        /*08b4*/ 	.word	0x000000a0
        /*08b8*/ 	.short	0x010a
        /*08ba*/ 	.byte	0xff
	.zero		1


	//   ....[123]....
        /*08bc*/ 	.word	0x0000a3f0
        /*08c0*/ 	.word	0x00000000
        /*08c4*/ 	.word	0x000000a8
        /*08c8*/ 	.short	0x010a
        /*08ca*/ 	.byte	0xff
	.zero		1


	//   ....[124]....
        /*08cc*/ 	.word	0x0000a450
        /*08d0*/ 	.word	0x00000000
        /*08d4*/ 	.word	0x000000b0
        /*08d8*/ 	.short	0x010a
        /*08da*/ 	.byte	0xff
	.zero		1


	//   ....[125]....
        /*08dc*/ 	.word	0x0000a4b0
        /*08e0*/ 	.word	0x00000000
        /*08e4*/ 	.word	0x000000d0
        /*08e8*/ 	.short	0x010a
        /*08ea*/ 	.byte	0xff
	.zero		1


	//   ....[126]....
        /*08ec*/ 	.word	0x0000a510
        /*08f0*/ 	.word	0x00000000
        /*08f4*/ 	.word	0x00000080
        /*08f8*/ 	.short	0x010a
        /*08fa*/ 	.byte	0xff
	.zero		1


	//   ....[127]....
        /*08fc*/ 	.word	0x0000a560
        /*0900*/ 	.word	0x00000062
        /*0904*/ 	.word	0x000000e0
        /*0908*/ 	.short	0x010a
        /*090a*/ 	.byte	0xff
	.zero		1


	//   ....[128]....
        /*090c*/ 	.word	0x0000a5b0
        /*0910*/ 	.word	0x00000003
        /*0914*/ 	.word	0x00000080
        /*0918*/ 	.short	0x010a
        /*091a*/ 	.byte	0xff
	.zero		1


	//   ....[129]....
        /*091c*/ 	.word	0x0000a600
        /*0920*/ 	.word	0x00000069
        /*0924*/ 	.word	0x00000080
        /*0928*/ 	.short	0x010a
        /*092a*/ 	.byte	0xff
	.zero		1


	//   ....[130]....
        /*092c*/ 	.word	0x0000a650
        /*0930*/ 	.word	0x0000006c
        /*0934*/ 	.word	0x00000080
        /*0938*/ 	.short	0x010a
        /*093a*/ 	.byte	0xff
	.zero		1


	//----- nvinfo : EIATTR_NUM_MBARRIERS
	.align		4
.L_47:
        /*093c*/ 	.byte	0x03, 0x38
        /*093e*/ 	.short	0x0020


	//----- nvinfo : EIATTR_EXIT_INSTR_OFFSETS
	.align		4
        /*0940*/ 	.byte	0x04, 0x1c
        /*0942*/ 	.short	(.L_49 - .L_48)


	//   ....[0]....
.L_48:
        /*0944*/ 	.word	0x00003630


	//   ....[1]....
        /*0948*/ 	.word	0x000038c0


	//   ....[2]....
        /*094c*/ 	.word	0x00003920


	//   ....[3]....
        /*0950*/ 	.word	0x00004760


	//   ....[4]....
        /*0954*/ 	.word	0x00005d40


	//   ....[5]....
        /*0958*/ 	.word	0x00005d80


	//   ....[6]....
        /*095c*/ 	.word	0x000099b0


	//   ....[7]....
        /*0960*/ 	.word	0x00009a30


	//   ....[8]....
        /*0964*/ 	.word	0x00009a60


	//   ....[9]....
        /*0968*/ 	.word	0x00009ad0


	//----- nvinfo : EIATTR_MAX_THREADS
	.align		4
.L_49:
        /*096c*/ 	.byte	0x04, 0x05
        /*096e*/ 	.short	(.L_51 - .L_50)
.L_50:
        /*0970*/ 	.word	0x00000100
        /*0974*/ 	.word	0x00000001
        /*0978*/ 	.word	0x00000001


	//----- nvinfo : EIATTR_CRS_STACK_SIZE
	.align		4
.L_51:
        /*097c*/ 	.byte	0x04, 0x1e
        /*097e*/ 	.short	(.L_53 - .L_52)
.L_52:
        /*0980*/ 	.word	0x00000000


	//----- nvinfo : EIATTR_CBANK_PARAM_SIZE
	.align		4
.L_53:
        /*0984*/ 	.byte	0x03, 0x19
        /*0986*/ 	.short	0x0900


	//----- nvinfo : EIATTR_PARAM_CBANK
	.align		4
        /*0988*/ 	.byte	0x04, 0x0a
        /*098a*/ 	.short	(.L_55 - .L_54)
	.align		4
.L_54:
        /*098c*/ 	.word	index@(.nv.constant0._ZN7cutlass13device_kernelINS_4conv6kernel13ConvUniversalINS1_16ConvProblemShapeILNS1_8OperatorE2ELi3EEENS1_10collective14CollectiveConvINS1_47MainloopSm100TmaUmmaWarpSpecializedImplicitGemmILS5_2ELi8ELi3ELi1ELi2EN4cute5tupleIJNSA_1CILi2EEENSC_ILi1EEESE_EEEEENSB_IJNSC_ILi64EEENSB_IJNSC_ILi128EEEEEENSB_IJNSC_ILi32EEEEEEEEENS_10tfloat32_tESN_NSA_8TiledMMAINSA_8MMA_AtomIJNSA_17SM100_MMA_TF32_SSISN_SN_fLi64ELi128ELNSA_4UMMA5MajorE1ELSS_1ELNSR_7ScaleInE0ELST_0EEEEEENSA_6LayoutINSB_IJSE_SE_SE_EEENSB_IJNSC_ILi0EEESY_SY_EEEEENSB_IJNSA_10UnderscoreES11_S11_EEEEENS7_6detail27Sm100ImplicitGemmTileTraitsINSA_13SM90_TMA_LOADENSA_14ComposedLayoutINSA_7SwizzleILi2ELi5ELi2EEENSA_18smem_ptr_flag_bitsILi32EEENSW_INSB_IJSK_NSC_ILi4EEEEEENSB_IJSE_SK_EEEEEEEvEENS15_INSA_30SM90_TMA_LOAD_IM2COL_MULTICASTES1G_vEEEENS_8epilogue10collective18CollectiveEpilogueINS1L_23Sm100TmaWarpSpecializedILi4ELi2ELi16ELb1ELb0EEEJSM_NSB_IJNSW_ISH_SE_EENSW_ISK_SE_EEEEESN_NSB_IJlNSB_IJSE_lllEEESY_EEESN_S1U_NS1L_6fusion15FusionCallbacksIS1P_NS1V_17LinearCombinationISN_fSN_fLNS_15FloatRoundStyleE2EEESM_S1S_JEEENSA_5SM1004TMEM4LOAD26SM100_TMEM_LOAD_16dp128b8xES16_NS17_INS18_ILi3ELi4ELi3EEES1B_NSW_INSB_IJNSC_ILi8EEESK_EEENSB_IJSK_SE_EEEEEEENSA_17SM75_U32x4_LDSM_NENSA_14SM90_TMA_STOREES2A_NSA_17SM90_U32x4_STSM_NENSA_39AutoVectorizingCopyWithAssumedAlignmentILi128EEEEEEvvEEEEvNT_6ParamsE)
        /*0990*/ 	.short	0x0380
        /*0992*/ 	.short	0x0900


	//----- nvinfo : EIATTR_SW_WAR
	.align		4
.L_55:
        /*0994*/ 	.byte	0x04, 0x36
        /*0996*/ 	.short	(.L_57 - .L_56)
.L_56:
        /*0998*/ 	.word	0x00000008
.L_57:


//--------------------- .nv.callgraph             --------------------------
	.section	.nv.callgraph,"",@"SHT_CUDA_CALLGRAPH"
	.align	4
	.sectionentsize	8
	.align		4
        /*0000*/ 	.word	0x00000000
	.align		4
        /*0004*/ 	.word	0xffffffff
	.align		4
        /*0008*/ 	.word	index@(_ZN7cutlass13device_kernelINS_4conv6kernel13ConvUniversalINS1_16ConvProblemShapeILNS1_8OperatorE2ELi3EEENS1_10collective14CollectiveConvINS1_47MainloopSm100TmaUmmaWarpSpecializedImplicitGemmILS5_2ELi8ELi3ELi1ELi2EN4cute5tupleIJNSA_1CILi2EEENSC_ILi1EEESE_EEEEENSB_IJNSC_ILi64EEENSB_IJNSC_ILi128EEEEEENSB_IJNSC_ILi32EEEEEEEEENS_10tfloat32_tESN_NSA_8TiledMMAINSA_8MMA_AtomIJNSA_17SM100_MMA_TF32_SSISN_SN_fLi64ELi128ELNSA_4UMMA5MajorE1ELSS_1ELNSR_7ScaleInE0ELST_0EEEEEENSA_6LayoutINSB_IJSE_SE_SE_EEENSB_IJNSC_ILi0EEESY_SY_EEEEENSB_IJNSA_10UnderscoreES11_S11_EEEEENS7_6detail27Sm100ImplicitGemmTileTraitsINSA_13SM90_TMA_LOADENSA_14ComposedLayoutINSA_7SwizzleILi2ELi5ELi2EEENSA_18smem_ptr_flag_bitsILi32EEENSW_INSB_IJSK_NSC_ILi4EEEEEENSB_IJSE_SK_EEEEEEEvEENS15_INSA_30SM90_TMA_LOAD_IM2COL_MULTICASTES1G_vEEEENS_8epilogue10collective18CollectiveEpilogueINS1L_23Sm100TmaWarpSpecializedILi4ELi2ELi16ELb1ELb0EEEJSM_NSB_IJNSW_ISH_SE_EENSW_ISK_SE_EEEEESN_NSB_IJlNSB_IJSE_lllEEESY_EEESN_S1U_NS1L_6fusion15FusionCallbacksIS1P_NS1V_17LinearCombinationISN_fSN_fLNS_15FloatRoundStyleE2EEESM_S1S_JEEENSA_5SM1004TMEM4LOAD26SM100_TMEM_LOAD_16dp128b8xES16_NS17_INS18_ILi3ELi4ELi3EEES1B_NSW_INSB_IJNSC_ILi8EEESK_EEENSB_IJSK_SE_EEEEEEENSA_17SM75_U32x4_LDSM_NENSA_14SM90_TMA_STOREES2A_NSA_17SM90_U32x4_STSM_NENSA_39AutoVectorizingCopyWithAssumedAlignmentILi128EEEEEEvvEEEEvNT_6ParamsE)
	.align		4
        /*000c*/ 	.word	index@(__assertfail)
	.align		4
        /*0010*/ 	.word	0x00000000
	.align		4
        /*0014*/ 	.word	0xfffffffe
	.align		4
        /*0018*/ 	.word	0x00000000
	.align		4
        /*001c*/ 	.word	0xfffffffd
	.align		4
        /*0020*/ 	.word	0x00000000
	.align		4
        /*0024*/ 	.word	0xfffffffc


//--------------------- .nv.constant4             --------------------------
	.section	.nv.constant4,"a",@progbits
	.align	8
	.align		8
.nv.constant4:
        /*0000*/ 	.dword	__assertfail
	.align		8
        /*0008*/ 	.dword	__unnamed_1
	.align		8
        /*0010*/ 	.dword	__unnamed_2
	.align		8
        /*0018*/ 	.dword	_ZN39_INTERNAL_3b5088c4_4_k_cu_e4ddd84d_45654cuda3std3__45__cpo5beginE
	.align		8
        /*0020*/ 	.dword	_ZN39_INTERNAL_3b5088c4_4_k_cu_e4ddd84d_45654cuda3std3__45__cpo3endE
	.align		8
        /*0028*/ 	.dword	_ZN39_INTERNAL_3b5088c4_4_k_cu_e4ddd84d_45654cuda3std3__45__cpo6cbeginE
	.align		8
        /*0030*/ 	.dword	_ZN39_INTERNAL_3b5088c4_4_k_cu_e4ddd84d_45654cuda3std3__45__cpo4cendE
	.align		8
        /*0038*/ 	.dword	_ZN39_INTERNAL_3b5088c4_4_k_cu_e4ddd84d_45654cuda3std3__441_GLOBAL__N__3b5088c4_4_k_cu_e4ddd84d_45656ignoreE
	.align		8
        /*0040*/ 	.dword	_ZN39_INTERNAL_3b5088c4_4_k_cu_e4ddd84d_45654cuda3std3__419piecewise_constructE
	.align		8
        /*0048*/ 	.dword	_ZN39_INTERNAL_3b5088c4_4_k_cu_e4ddd84d_45654cuda3std3__48in_placeE
	.align		8
        /*0050*/ 	.dword	_ZN39_INTERNAL_3b5088c4_4_k_cu_e4ddd84d_45654cuda3std6ranges3__45__cpo4swapE
	.align		8
        /*0058*/ 	.dword	_ZN39_INTERNAL_3b5088c4_4_k_cu_e4ddd84d_45654cuda3std6ranges3__45__cpo9iter_moveE
	.align		8
        /*0060*/ 	.dword	_ZN39_INTERNAL_3b5088c4_4_k_cu_e4ddd84d_45654cute7productE
	.align		8
        /*0068*/ 	.dword	_ZN39_INTERNAL_3b5088c4_4_k_cu_e4ddd84d_45654cute1_E
	.align		8
        /*0070*/ 	.dword	$str$27
	.align		8
        /*0078*/ 	.dword	$str$28
	.align		8
        /*0080*/ 	.dword	$str$29
	.align		8
        /*0088*/ 	.dword	$str$30


//--------------------- .text._ZN7cutlass13device_kernelINS_4conv6kernel13ConvUniversalINS1_16ConvProblemShapeILNS1_8OperatorE2ELi3EEENS1_10collective14CollectiveConvINS1_47MainloopSm100TmaUmmaWarpSpecializedImplicitGemmILS5_2ELi8ELi3ELi1ELi2EN4cute5tupleIJNSA_1CILi2EEENSC_ILi1EEESE_EEEEENSB_IJNSC_ILi64EEENSB_IJNSC_ILi128EEEEEENSB_IJNSC_ILi32EEEEEEEEENS_10tfloat32_tESN_NSA_8TiledMMAINSA_8MMA_AtomIJNSA_17SM100_MMA_TF32_SSISN_SN_fLi64ELi128ELNSA_4UMMA5MajorE1ELSS_1ELNSR_7ScaleInE0ELST_0EEEEEENSA_6LayoutINSB_IJSE_SE_SE_EEENSB_IJNSC_ILi0EEESY_SY_EEEEENSB_IJNSA_10UnderscoreES11_S11_EEEEENS7_6detail27Sm100ImplicitGemmTileTraitsINSA_13SM90_TMA_LOADENSA_14ComposedLayoutINSA_7SwizzleILi2ELi5ELi2EEENSA_18smem_ptr_flag_bitsILi32EEENSW_INSB_IJSK_NSC_ILi4EEEEEENSB_IJSE_SK_EEEEEEEvEENS15_INSA_30SM90_TMA_LOAD_IM2COL_MULTICASTES1G_vEEEENS_8epilogue10collective18CollectiveEpilogueINS1L_23Sm100TmaWarpSpecializedILi4ELi2ELi16ELb1ELb0EEEJSM_NSB_IJNSW_ISH_SE_EENSW_ISK_SE_EEEEESN_NSB_IJlNSB_IJSE_lllEEESY_EEESN_S1U_NS1L_6fusion15FusionCallbacksIS1P_NS1V_17LinearCombinationISN_fSN_fLNS_15FloatRoundStyleE2EEESM_S1S_JEEENSA_5SM1004TMEM4LOAD26SM100_TMEM_LOAD_16dp128b8xES16_NS17_INS18_ILi3ELi4ELi3EEES1B_NSW_INSB_IJNSC_ILi8EEESK_EEENSB_IJSK_SE_EEEEEEENSA_17SM75_U32x4_LDSM_NENSA_14SM90_TMA_STOREES2A_NSA_17SM90_U32x4_STSM_NENSA_39AutoVectorizingCopyWithAssumedAlignmentILi128EEEEEEvvEEEEvNT_6ParamsE --------------------------
	.section	.text._ZN7cutlass13device_kernelINS_4conv6kernel13ConvUniversalINS1_16ConvProblemShapeILNS1_8OperatorE2ELi3EEENS1_10collective14CollectiveConvINS1_47MainloopSm100TmaUmmaWarpSpecializedImplicitGemmILS5_2ELi8ELi3ELi1ELi2EN4cute5tupleIJNSA_1CILi2EEENSC_ILi1EEESE_EEEEENSB_IJNSC_ILi64EEENSB_IJNSC_ILi128EEEEEENSB_IJNSC_ILi32EEEEEEEEENS_10tfloat32_tESN_NSA_8TiledMMAINSA_8MMA_AtomIJNSA_17SM100_MMA_TF32_SSISN_SN_fLi64ELi128ELNSA_4UMMA5MajorE1ELSS_1ELNSR_7ScaleInE0ELST_0EEEEEENSA_6LayoutINSB_IJSE_SE_SE_EEENSB_IJNSC_ILi0EEESY_SY_EEEEENSB_IJNSA_10UnderscoreES11_S11_EEEEENS7_6detail27Sm100ImplicitGemmTileTraitsINSA_13SM90_TMA_LOADENSA_14ComposedLayoutINSA_7SwizzleILi2ELi5ELi2EEENSA_18smem_ptr_flag_bitsILi32EEENSW_INSB_IJSK_NSC_ILi4EEEEEENSB_IJSE_SK_EEEEEEEvEENS15_INSA_30SM90_TMA_LOAD_IM2COL_MULTICASTES1G_vEEEENS_8epilogue10collective18CollectiveEpilogueINS1L_23Sm100TmaWarpSpecializedILi4ELi2ELi16ELb1ELb0EEEJSM_NSB_IJNSW_ISH_SE_EENSW_ISK_SE_EEEEESN_NSB_IJlNSB_IJSE_lllEEESY_EEESN_S1U_NS1L_6fusion15FusionCallbacksIS1P_NS1V_17LinearCombinationISN_fSN_fLNS_15FloatRoundStyleE2EEESM_S1S_JEEENSA_5SM1004TMEM4LOAD26SM100_TMEM_LOAD_16dp128b8xES16_NS17_INS18_ILi3ELi4ELi3EEES1B_NSW_INSB_IJNSC_ILi8EEESK_EEENSB_IJSK_SE_EEEEEEENSA_17SM75_U32x4_LDSM_NENSA_14SM90_TMA_STOREES2A_NSA_17SM90_U32x4_STSM_NENSA_39AutoVectorizingCopyWithAssumedAlignmentILi128EEEEEEvvEEEEvNT_6ParamsE,"ax",@progbits
	.align	128
.text._ZN7cutlass13device_kernelINS_4conv6kernel13ConvUniversalINS1_16ConvProblemShapeILNS1_8OperatorE2ELi3EEENS1_10collective14CollectiveConvINS1_47MainloopSm100TmaUmmaWarpSpecializedImplicitGemmILS5_2ELi8ELi3ELi1ELi2EN4cute5tupleIJNSA_1CILi2EEENSC_ILi1EEESE_EEEEENSB_IJNSC_ILi64EEENSB_IJNSC_ILi128EEEEEENSB_IJNSC_ILi32EEEEEEEEENS_10tfloat32_tESN_NSA_8TiledMMAINSA_8MMA_AtomIJNSA_17SM100_MMA_TF32_SSISN_SN_fLi64ELi128ELNSA_4UMMA5MajorE1ELSS_1ELNSR_7ScaleInE0ELST_0EEEEEENSA_6LayoutINSB_IJSE_SE_SE_EEENSB_IJNSC_ILi0EEESY_SY_EEEEENSB_IJNSA_10UnderscoreES11_S11_EEEEENS7_6detail27Sm100ImplicitGemmTileTraitsINSA_13SM90_TMA_LOADENSA_14ComposedLayoutINSA_7SwizzleILi2ELi5ELi2EEENSA_18smem_ptr_flag_bitsILi32EEENSW_INSB_IJSK_NSC_ILi4EEEEEENSB_IJSE_SK_EEEEEEEvEENS15_INSA_30SM90_TMA_LOAD_IM2COL_MULTICASTES1G_vEEEENS_8epilogue10collective18CollectiveEpilogueINS1L_23Sm100TmaWarpSpecializedILi4ELi2ELi16ELb1ELb0EEEJSM_NSB_IJNSW_ISH_SE_EENSW_ISK_SE_EEEEESN_NSB_IJlNSB_IJSE_lllEEESY_EEESN_S1U_NS1L_6fusion15FusionCallbacksIS1P_NS1V_17LinearCombinationISN_fSN_fLNS_15FloatRoundStyleE2EEESM_S1S_JEEENSA_5SM1004TMEM4LOAD26SM100_TMEM_LOAD_16dp128b8xES16_NS17_INS18_ILi3ELi4ELi3EEES1B_NSW_INSB_IJNSC_ILi8EEESK_EEENSB_IJSK_SE_EEEEEEENSA_17SM75_U32x4_LDSM_NENSA_14SM90_TMA_STOREES2A_NSA_17SM90_U32x4_STSM_NENSA_39AutoVectorizingCopyWithAssumedAlignmentILi128EEEEEEvvEEEEvNT_6ParamsE:
        .type           _ZN7cutlass13device_kernelINS_4conv6kernel13ConvUniversalINS1_16ConvProblemShapeILNS1_8OperatorE2ELi3EEENS1_10collective14CollectiveConvINS1_47MainloopSm100TmaUmmaWarpSpecializedImplicitGemmILS5_2ELi8ELi3ELi1ELi2EN4cute5tupleIJNSA_1CILi2EEENSC_ILi1EEESE_EEEEENSB_IJNSC_ILi64EEENSB_IJNSC_ILi128EEEEEENSB_IJNSC_ILi32EEEEEEEEENS_10tfloat32_tESN_NSA_8TiledMMAINSA_8MMA_AtomIJNSA_17SM100_MMA_TF32_SSISN_SN_fLi64ELi128ELNSA_4UMMA5MajorE1ELSS_1ELNSR_7ScaleInE0ELST_0EEEEEENSA_6LayoutINSB_IJSE_SE_SE_EEENSB_IJNSC_ILi0EEESY_SY_EEEEENSB_IJNSA_10UnderscoreES11_S11_EEEEENS7_6detail27Sm100ImplicitGemmTileTraitsINSA_13SM90_TMA_LOADENSA_14ComposedLayoutINSA_7SwizzleILi2ELi5ELi2EEENSA_18smem_ptr_flag_bitsILi32EEENSW_INSB_IJSK_NSC_ILi4EEEEEENSB_IJSE_SK_EEEEEEEvEENS15_INSA_30SM90_TMA_LOAD_IM2COL_MULTICASTES1G_vEEEENS_8epilogue10collective18CollectiveEpilogueINS1L_23Sm100TmaWarpSpecializedILi4ELi2ELi16ELb1ELb0EEEJSM_NSB_IJNSW_ISH_SE_EENSW_ISK_SE_EEEEESN_NSB_IJlNSB_IJSE_lllEEESY_EEESN_S1U_NS1L_6fusion15FusionCallbacksIS1P_NS1V_17LinearCombinationISN_fSN_fLNS_15FloatRoundStyleE2EEESM_S1S_JEEENSA_5SM1004TMEM4LOAD26SM100_TMEM_LOAD_16dp128b8xES16_NS17_INS18_ILi3ELi4ELi3EEES1B_NSW_INSB_IJNSC_ILi8EEESK_EEENSB_IJSK_SE_EEEEEEENSA_17SM75_U32x4_LDSM_NENSA_14SM90_TMA_STOREES2A_NSA_17SM90_U32x4_STSM_NENSA_39AutoVectorizingCopyWithAssumedAlignmentILi128EEEEEEvvEEEEvNT_6ParamsE,@function
        .size           _ZN7cutlass13device_kernelINS_4conv6kernel13ConvUniversalINS1_16ConvProblemShapeILNS1_8OperatorE2ELi3EEENS1_10collective14CollectiveConvINS1_47MainloopSm100TmaUmmaWarpSpecializedImplicitGemmILS5_2ELi8ELi3ELi1ELi2EN4cute5tupleIJNSA_1CILi2EEENSC_ILi1EEESE_EEEEENSB_IJNSC_ILi64EEENSB_IJNSC_ILi128EEEEEENSB_IJNSC_ILi32EEEEEEEEENS_10tfloat32_tESN_NSA_8TiledMMAINSA_8MMA_AtomIJNSA_17SM100_MMA_TF32_SSISN_SN_fLi64ELi128ELNSA_4UMMA5MajorE1ELSS_1ELNSR_7ScaleInE0ELST_0EEEEEENSA_6LayoutINSB_IJSE_SE_SE_EEENSB_IJNSC_ILi0EEESY_SY_EEEEENSB_IJNSA_10UnderscoreES11_S11_EEEEENS7_6detail27Sm100ImplicitGemmTileTraitsINSA_13SM90_TMA_LOADENSA_14ComposedLayoutINSA_7SwizzleILi2ELi5ELi2EEENSA_18smem_ptr_flag_bitsILi32EEENSW_INSB_IJSK_NSC_ILi4EEEEEENSB_IJSE_SK_EEEEEEEvEENS15_INSA_30SM90_TMA_LOAD_IM2COL_MULTICASTES1G_vEEEENS_8epilogue10collective18CollectiveEpilogueINS1L_23Sm100TmaWarpSpecializedILi4ELi2ELi16ELb1ELb0EEEJSM_NSB_IJNSW_ISH_SE_EENSW_ISK_SE_EEEEESN_NSB_IJlNSB_IJSE_lllEEESY_EEESN_S1U_NS1L_6fusion15FusionCallbacksIS1P_NS1V_17LinearCombinationISN_fSN_fLNS_15FloatRoundStyleE2EEESM_S1S_JEEENSA_5SM1004TMEM4LOAD26SM100_TMEM_LOAD_16dp128b8xES16_NS17_INS18_ILi3ELi4ELi3EEES1B_NSW_INSB_IJNSC_ILi8EEESK_EEENSB_IJSK_SE_EEEEEEENSA_17SM75_U32x4_LDSM_NENSA_14SM90_TMA_STOREES2A_NSA_17SM90_U32x4_STSM_NENSA_39AutoVectorizingCopyWithAssumedAlignmentILi128EEEEEEvvEEEEvNT_6ParamsE,(.L_x_186 - _ZN7cutlass13device_kernelINS_4conv6kernel13ConvUniversalINS1_16ConvProblemShapeILNS1_8OperatorE2ELi3EEENS1_10collective14CollectiveConvINS1_47MainloopSm100TmaUmmaWarpSpecializedImplicitGemmILS5_2ELi8ELi3ELi1ELi2EN4cute5tupleIJNSA_1CILi2EEENSC_ILi1EEESE_EEEEENSB_IJNSC_ILi64EEENSB_IJNSC_ILi128EEEEEENSB_IJNSC_ILi32EEEEEEEEENS_10tfloat32_tESN_NSA_8TiledMMAINSA_8MMA_AtomIJNSA_17SM100_MMA_TF32_SSISN_SN_fLi64ELi128ELNSA_4UMMA5MajorE1ELSS_1ELNSR_7ScaleInE0ELST_0EEEEEENSA_6LayoutINSB_IJSE_SE_SE_EEENSB_IJNSC_ILi0EEESY_SY_EEEEENSB_IJNSA_10UnderscoreES11_S11_EEEEENS7_6detail27Sm100ImplicitGemmTileTraitsINSA_13SM90_TMA_LOADENSA_14ComposedLayoutINSA_7SwizzleILi2ELi5ELi2EEENSA_18smem_ptr_flag_bitsILi32EEENSW_INSB_IJSK_NSC_ILi4EEEEEENSB_IJSE_SK_EEEEEEEvEENS15_INSA_30SM90_TMA_LOAD_IM2COL_MULTICASTES1G_vEEEENS_8epilogue10collective18CollectiveEpilogueINS1L_23Sm100TmaWarpSpecializedILi4ELi2ELi16ELb1ELb0EEEJSM_NSB_IJNSW_ISH_SE_EENSW_ISK_SE_EEEEESN_NSB_IJlNSB_IJSE_lllEEESY_EEESN_S1U_NS1L_6fusion15FusionCallbacksIS1P_NS1V_17LinearCombinationISN_fSN_fLNS_15FloatRoundStyleE2EEESM_S1S_JEEENSA_5SM1004TMEM4LOAD26SM100_TMEM_LOAD_16dp128b8xES16_NS17_INS18_ILi3ELi4ELi3EEES1B_NSW_INSB_IJNSC_ILi8EEESK_EEENSB_IJSK_SE_EEEEEEENSA_17SM75_U32x4_LDSM_NENSA_14SM90_TMA_STOREES2A_NSA_17SM90_U32x4_STSM_NENSA_39AutoVectorizingCopyWithAssumedAlignmentILi128EEEEEEvvEEEEvNT_6ParamsE)
        .other          _ZN7cutlass13device_kernelINS_4conv6kernel13ConvUniversalINS1_16ConvProblemShapeILNS1_8OperatorE2ELi3EEENS1_10collective14CollectiveConvINS1_47MainloopSm100TmaUmmaWarpSpecializedImplicitGemmILS5_2ELi8ELi3ELi1ELi2EN4cute5tupleIJNSA_1CILi2EEENSC_ILi1EEESE_EEEEENSB_IJNSC_ILi64EEENSB_IJNSC_ILi128EEEEEENSB_IJNSC_ILi32EEEEEEEEENS_10tfloat32_tESN_NSA_8TiledMMAINSA_8MMA_AtomIJNSA_17SM100_MMA_TF32_SSISN_SN_fLi64ELi128ELNSA_4UMMA5MajorE1ELSS_1ELNSR_7ScaleInE0ELST_0EEEEEENSA_6LayoutINSB_IJSE_SE_SE_EEENSB_IJNSC_ILi0EEESY_SY_EEEEENSB_IJNSA_10UnderscoreES11_S11_EEEEENS7_6detail27Sm100ImplicitGemmTileTraitsINSA_13SM90_TMA_LOADENSA_14ComposedLayoutINSA_7SwizzleILi2ELi5ELi2EEENSA_18smem_ptr_flag_bitsILi32EEENSW_INSB_IJSK_NSC_ILi4EEEEEENSB_IJSE_SK_EEEEEEEvEENS15_INSA_30SM90_TMA_LOAD_IM2COL_MULTICASTES1G_vEEEENS_8epilogue10collective18CollectiveEpilogueINS1L_23Sm100TmaWarpSpecializedILi4ELi2ELi16ELb1ELb0EEEJSM_NSB_IJNSW_ISH_SE_EENSW_ISK_SE_EEEEESN_NSB_IJlNSB_IJSE_lllEEESY_EEESN_S1U_NS1L_6fusion15FusionCallbacksIS1P_NS1V_17LinearCombinationISN_fSN_fLNS_15FloatRoundStyleE2EEESM_S1S_JEEENSA_5SM1004TMEM4LOAD26SM100_TMEM_LOAD_16dp128b8xES16_NS17_INS18_ILi3ELi4ELi3EEES1B_NSW_INSB_IJNSC_ILi8EEESK_EEENSB_IJSK_SE_EEEEEEENSA_17SM75_U32x4_LDSM_NENSA_14SM90_TMA_STOREES2A_NSA_17SM90_U32x4_STSM_NENSA_39AutoVectorizingCopyWithAssumedAlignmentILi128EEEEEEvvEEEEvNT_6ParamsE,@"STO_CUDA_ENTRY STV_DEFAULT"
_ZN7cutlass13device_kernelINS_4conv6kernel13ConvUniversalINS1_16ConvProblemShapeILNS1_8OperatorE2ELi3EEENS1_10collective14CollectiveConvINS1_47MainloopSm100TmaUmmaWarpSpecializedImplicitGemmILS5_2ELi8ELi3ELi1ELi2EN4cute5tupleIJNSA_1CILi2EEENSC_ILi1EEESE_EEEEENSB_IJNSC_ILi64EEENSB_IJNSC_ILi128EEEEEENSB_IJNSC_ILi32EEEEEEEEENS_10tfloat32_tESN_NSA_8TiledMMAINSA_8MMA_AtomIJNSA_17SM100_MMA_TF32_SSISN_SN_fLi64ELi128ELNSA_4UMMA5MajorE1ELSS_1ELNSR_7ScaleInE0ELST_0EEEEEENSA_6LayoutINSB_IJSE_SE_SE_EEENSB_IJNSC_ILi0EEESY_SY_EEEEENSB_IJNSA_10UnderscoreES11_S11_EEEEENS7_6detail27Sm100ImplicitGemmTileTraitsINSA_13SM90_TMA_LOADENSA_14ComposedLayoutINSA_7SwizzleILi2ELi5ELi2EEENSA_18smem_ptr_flag_bitsILi32EEENSW_INSB_IJSK_NSC_ILi4EEEEEENSB_IJSE_SK_EEEEEEEvEENS15_INSA_30SM90_TMA_LOAD_IM2COL_MULTICASTES1G_vEEEENS_8epilogue10collective18CollectiveEpilogueINS1L_23Sm100TmaWarpSpecializedILi4ELi2ELi16ELb1ELb0EEEJSM_NSB_IJNSW_ISH_SE_EENSW_ISK_SE_EEEEESN_NSB_IJlNSB_IJSE_lllEEESY_EEESN_S1U_NS1L_6fusion15FusionCallbacksIS1P_NS1V_17LinearCombinationISN_fSN_fLNS_15FloatRoundStyleE2EEESM_S1S_JEEENSA_5SM1004TMEM4LOAD26SM100_TMEM_LOAD_16dp128b8xES16_NS17_INS18_ILi3ELi4ELi3EEES1B_NSW_INSB_IJNSC_ILi8EEESK_EEENSB_IJSK_SE_EEEEEEENSA_17SM75_U32x4_LDSM_NENSA_14SM90_TMA_STOREES2A_NSA_17SM90_U32x4_STSM_NENSA_39AutoVectorizingCopyWithAssumedAlignmentILi128EEEEEEvvEEEEvNT_6ParamsE:
[----:B------:R-:W1:Y:S01]  /*0000*/  LDC R1, c[0x0][0x37c] ;  /* 0x0000df00ff017b82 */ /* 0x000e620000000800 */
[----:B------:R-:W2:Y:S01]  /*0010*/  S2R R85, SR_TID.X ;  /* 0x0000000000557919 */ /* 0x000ea20000002100 */
[----:B------:R-:W3:Y:S01]  /*0020*/  LDCU.64 UR6, c[0x0][0x990] ;  /* 0x00013200ff0677ac */ /* 0x000ee20008000a00 */
[----:B-1----:R-:W-:Y:S01]  /*0030*/  VIADD R1, R1, 0xfffffff8 ;  /* 0xfffffff801017836 */ /* 0x002fe20000000000 */
[----:B------:R-:W-:Y:S02]  /*0040*/  PRMT R75, RZ, 0x7610, R75 ;  /* 0x00007610ff4b7816 */ /* 0x000fe4000000004b */
[----:B------:R-:W-:Y:S01]  /*0050*/  ELECT P6, URZ, PT ;  /* 0x0000000000ff782f */ /* 0x000fe200038c0000 */
[----:B------:R-:W1:Y:S01]  /*0060*/  LDCU.64 UR46, c[0x0][0x358] ;  /* 0x00006b00ff2e77ac */ /* 0x000e620008000a00 */
[----:B---3--:R-:W-:-:S04]  /*0070*/  UISETP.NE.U32.AND UP0, UPT, UR6, URZ, UPT ;  /* 0x000000ff0600728c */ /* 0x008fc8000bf05070 */
[----:B------:R-:W-:Y:S01]  /*0080*/  UISETP.NE.AND.EX UP0, UPT, UR7, URZ, UPT, UP0 ;  /* 0x000000ff0700728c */ /* 0x000fe2000bf05300 */
[----:B--2---:R-:W-:-:S05]  /*0090*/  SHF.R.U32.HI R86, RZ, 0x5, R85 ;  /* 0x00000005ff567819 */ /* 0x004fca0000011655 */
[----:B------:R-:W2:Y:S02]  /*00a0*/  SHFL.IDX PT, R0, R86, RZ, 0x1f ;  /* 0x00001fff56007589 */ /* 0x000ea400000e0000 */
[----:B--2---:R-:W-:Y:S01]  /*00b0*/  R2UR UR4, R0 ;  /* 0x00000000000472ca */ /* 0x004fe200000e0000 */
[----:B-1----:R-:W-:-:S14]  /*00c0*/  BRA.U UP0, `(.L_x_0) ;  /* 0x00000001002c7547 */ /* 0x002fdc000b800000 */
[----:B------:R-:W1:Y:S02]  /*00d0*/  LDCU.64 UR8, c[0x0][0x988] ;  /* 0x00013100ff0877ac */ /* 0x000e640008000a00 */
[----:B-1----:R-:W-:-:S04]  /*00e0*/  UISETP.NE.U32.AND UP0, UPT, UR8, URZ, UPT ;  /* 0x000000ff0800728c */ /* 0x002fc8000bf05070 */
[----:B------:R-:W-:-:S09]  /*00f0*/  UISETP.NE.AND.EX UP0, UPT, UR9, URZ, UPT, UP0 ;  /* 0x000000ff0900728c */ /* 0x000fd2000bf05300 */
[----:B------:R-:W-:Y:S05]  /*0100*/  BRA.U !UP0, `(.L_x_1) ;  /* 0x0000000108107547 */ /* 0x000fea000b800000 */
[----:B------:R-:W1:Y:S02]  /*0110*/  LDC.64 R2, c[0x0][0x988] ;  /* 0x00026200ff027b82 */ /* 0x000e640000000a00 */
[----:B-1----:R1:W5:Y:S01]  /*0120*/  LDG.E R35, desc[UR46][R2.64] ;  /* 0x0000002e02237981 */ /* 0x002362000c1e1900 */
[----:B------:R-:W-:Y:S01]  /*0130*/  HFMA2 R75, -RZ, RZ, 0, 5.9604644775390625e-08 ;  /* 0x00000001ff4b7431 */ /* 0x000fe200000001ff */
[----:B------:R-:W-:Y:S05]  /*0140*/  BRA `(.L_x_0) ;  /* 0x00000000000c7947 */ /* 0x000fea0003800000 */
.L_x_1:
[----:B------:R-:W1:Y:S01]  /*0150*/  LDCU UR5, c[0x0][0x980] ;  /* 0x00013000ff0577ac */ /* 0x000e620008000800 */
[----:B------:R-:W-:Y:S01]  /*0160*/  HFMA2 R75, -RZ, RZ, 0, 5.9604644775390625e-08 ;  /* 0x00000001ff4b7431 */ /* 0x000fe200000001ff */
[----:B-1----:R-:W-:Y:S02]  /*0170*/  MOV R35, UR5 ;  /* 0x0000000500237c02 */ /* 0x002fe40008000f00 */
.L_x_0:
[----:B------:R-:W2:Y:S02]  /*0180*/  LDCU.64 UR8, c[0x0][0x9b0] ;  /* 0x00013600ff0877ac */ /* 0x000ea40008000a00 */
[----:B--2---:R-:W-:-:S04]  /*0190*/  UISETP.NE.U32.AND UP0, UPT, UR8, URZ, UPT ;  /* 0x000000ff0800728c */ /* 0x004fc8000bf05070 */
[----:B------:R-:W-:-:S09]  /*01a0*/  UISETP.NE.AND.EX UP0, UPT, UR9, URZ, UPT, UP0 ;  /* 0x000000ff0900728c */ /* 0x000fd2000bf05300 */
[----:B------:R-:W-:Y:S05]  /*01b0*/  BRA.U UP0, `(.L_x_2) ;  /* 0x0000000100247547 */ /* 0x000fea000b800000 */
[----:B------:R-:W2:Y:S02]  /*01c0*/  LDCU.64 UR8, c[0x0][0x9a8] ;  /* 0x00013500ff0877ac */ /* 0x000ea40008000a00 */
[----:B--2---:R-:W-:-:S04]  /*01d0*/  UISETP.NE.U32.AND UP0, UPT, UR8, URZ, UPT ;  /* 0x000000ff0800728c */ /* 0x004fc8000bf05070 */
[----:B------:R-:W-:-:S09]  /*01e0*/  UISETP.NE.AND.EX UP0, UPT, UR9, URZ, UPT, UP0 ;  /* 0x000000ff0900728c */ /* 0x000fd2000bf05300 */
[----:B------:R-:W-:Y:S05]  /*01f0*/  BRA.U !UP0, `(.L_x_3) ;  /* 0x00000001080c7547 */ /* 0x000fea000b800000 */
[----:B-1----:R-:W1:Y:S02]  /*0200*/  LDC.64 R2, c[0x0][0x9a8] ;  /* 0x00026a00ff027b82 */ /* 0x002e640000000a00 */
[----:B-1----:R2:W5:Y:S01]  /*0210*/  LDG.E R33, desc[UR46][R2.64] ;  /* 0x0000002e02217981 */ /* 0x002562000c1e1900 */
[----:B------:R-:W-:Y:S05]  /*0220*/  BRA `(.L_x_2) ;  /* 0x0000000000087947 */ /* 0x000fea0003800000 */
.L_x_3:
[----:B------:R-:W2:Y:S02]  /*0230*/  LDCU UR5, c[0x0][0x9a0] ;  /* 0x00013400ff0577ac */ /* 0x000ea40008000800 */
[----:B--2---:R-:W-:Y:S02]  /*0240*/  MOV R33, UR5 ;  /* 0x0000000500217c02 */ /* 0x004fe40008000f00 */
.L_x_2:
[----:B------:R-:W-:Y:S01]  /*0250*/  IMAD.U32 R0, RZ, RZ, UR4 ;  /* 0x00000004ff007e24 */ /* 0x000fe2000f8e00ff */
[----:B------:R-:W-:Y:S04]  /*0260*/  BSSY.RECONVERGENT B0, `(.L_x_4) ;  /* 0x000000c000007945 */ /* 0x000fe80003800200 */
[C---:B------:R-:W-:Y:S02]  /*0270*/  ISETP.NE.OR P1, PT, R0.reuse, 0x1, !P6 ;  /* 0x000000010000780c */ /* 0x040fe40007725670 */
[----:B------:R-:W-:-:S11]  /*0280*/  ISETP.NE.OR P0, PT, R0, 0x3, !P6 ;  /* 0x000000030000780c */ /* 0x000fd60007705670 */
[----:B------:R-:W-:Y:S05]  /*0290*/  @P1 BRA `(.L_x_5) ;  /* 0x0000000000201947 */ /* 0x000fea0003800000 */
[----:B------:R-:W3:Y:S02]  /*02a0*/  LDCU.64 UR8, c[0x0][0x348] ;  /* 0x00006900ff0877ac */ /* 0x000ee40008000a00 */
[----:B---3--:R-:W-:Y:S02]  /*02b0*/  UIADD3 UR10, UP1, UPT, UR8, 0x80, URZ ;  /* 0x00000080080a7890 */ /* 0x008fe4000ff3e0ff */
[----:B------:R-:W-:Y:S02]  /*02c0*/  UIADD3 UR8, UP0, UPT, UR8, 0x180, URZ ;  /* 0x0000018008087890 */ /* 0x000fe4000ff1e0ff */
[----:B------:R-:W-:Y:S02]  /*02d0*/  UIADD3.X UR11, UPT, UPT, URZ, UR9, URZ, UP1, !UPT ;  /* 0x00000009ff0b7290 */ /* 0x000fe40008ffe4ff */
[----:B------:R-:W-:-:S07]  /*02e0*/  UIADD3.X UR9, UPT, UPT, URZ, UR9, URZ, UP0, !UPT ;  /* 0x00000009ff097290 */ /* 0x000fce00087fe4ff */
[----:B------:R3:W-:Y:S02]  /*02f0*/  UTMACCTL.PF [UR10] ;  /* 0x000000000a0079b9 */ /* 0x0007e40008040000 */
[----:B------:R3:W-:Y:S02]  /*0300*/  UTMACCTL.PF [UR8] ;  /* 0x00000000080079b9 */ /* 0x0007e40008040000 */
[----:B---3--:R-:W-:Y:S01]  /*0310*/  NOP ;  /* 0x0000000000007918 */ /* 0x008fe20000000000 */
.L_x_5:
[----:B------:R-:W-:Y:S05]  /*0320*/  BSYNC.RECONVERGENT B0 ;  /* 0x0000000000007941 */ /* 0x000fea0003800200 */
.L_x_4:
[----:B------:R-:W-:Y:S04]  /*0330*/  BSSY.RECONVERGENT B0, `(.L_x_6) ;  /* 0x000000a000007945 */ /* 0x000fe80003800200 */
        /* <DEDUP_REMOVED lines=9> */
.L_x_7:
[----:B------:R-:W-:Y:S05]  /*03d0*/  BSYNC.RECONVERGENT B0 ;  /* 0x0000000000007941 */ /* 0x000fea0003800200 */
.L_x_6:
[----:B------:R-:W3:Y:S01]  /*03e0*/  LDCU.64 UR8, c[0x0][0x988] ;  /* 0x00013100ff0877ac */ /* 0x000ee20008000a00 */
[----:B------:R-:W-:Y:S02]  /*03f0*/  UISETP.EQ.U32.AND UP1, UPT, UR6, URZ, UPT ;  /* 0x000000ff0600728c */ /* 0x000fe4000bf22070 */
[----:B------:R-:W-:Y:S02]  /*0400*/  UPLOP3.LUT UP6, UPT, UPT, UPT, UPT, 0x80, 0x8 ;  /* 0x000000000008789c */ /* 0x000fe40003fcf070 */
[----:B---3--:R-:W-:-:S04]  /*0410*/  UISETP.NE.U32.AND UP0, UPT, UR8, URZ, UPT ;  /* 0x000000ff0800728c */ /* 0x008fc8000bf05070 */
[----:B------:R-:W-:-:S04]  /*0420*/  UISETP.NE.AND.EX UP0, UPT, UR9, URZ, UPT, UP0 ;  /* 0x000000ff0900728c */ /* 0x000fc8000bf05300 */
[----:B------:R-:W-:-:S04]  /*0430*/  UISETP.EQ.OR.EX UP2, UPT, UR7, URZ, !UP0, UP1 ;  /* 0x000000ff0700728c */ /* 0x000fc8000c742710 */
[----:B------:R-:W-:-:S05]  /*0440*/  UP2UR UR50, UPR, URZ, 0x4 ;  /* 0x00000004ff327883 */ /* 0x000fca0008000000 */
[----:B------:R-:W-:Y:S07]  /*0450*/  BRA.U !UP2, `(.L_x_8) ;  /* 0x000000010a207547 */ /* 0x000fee000b800000 */
[----:B------:R-:W-:Y:S01]  /*0460*/  UISETP.NE.U32.AND UP2, UPT, UR6, URZ, UPT ;  /* 0x000000ff0600728c */ /* 0x000fe2000bf45070 */
[----:B-----5:R-:W-:Y:S01]  /*0470*/  FSETP.NEU.AND P0, PT, R35, RZ, PT ;  /* 0x000000ff2300720b */ /* 0x020fe20003f0d000 */
[----:B------:R-:W-:Y:S02]  /*0480*/  USEL UR5, URZ, 0xffffffff, UP0 ;  /* 0xffffffffff057887 */ /* 0x000fe40008000000 */
[----:B------:R-:W-:-:S10]  /*0490*/  UISETP.NE.AND.EX UP2, UPT, UR7, URZ, UPT, UP2 ;  /* 0x000000ff0700728c */ /* 0x000fd4000bf45320 */
[----:B------:R-:W-:Y:S01]  /*04a0*/  VOTEU.ANY UP1, P0 ;  /* 0x0000000000ff7886 */ /* 0x000fe20000020100 */
[----:B------:R-:W-:-:S04]  /*04b0*/  @!UP2 USEL UR5, URZ, 0xffffffff, UP1 ;  /* 0xffffffffff05a887 */ /* 0x000fc80008800000 */
[----:B------:R-:W-:-:S04]  /*04c0*/  ULOP3.LUT UR5, UR5, 0x1, URZ, 0xc0, !UPT ;  /* 0x0000000105057892 */ /* 0x000fc8000f8ec0ff */
[----:B------:R-:W-:-:S11]  /*04d0*/  UISETP.NE.U32.AND UP6, UPT, UR5, 0x1, UPT ;  /* 0x000000010500788c */ /* 0x000fd6000bfc5070 */
.L_x_8:
[----:B-12---:R-:W1:Y:S02]  /*04e0*/  SHFL.IDX PT, R2, R86, RZ, 0x1f ;  /* 0x00001fff56027589 */ /* 0x006e6400000e0000 */
[----:B-1----:R-:W-:-:S13]  /*04f0*/  ISETP.NE.AND P0, PT, R2, RZ, PT ;  /* 0x000000ff0200720c */ /* 0x002fda0003f05270 */
[----:B------:R-:W-:Y:S05]  /*0500*/  @P0 BRA `(.L_x_9) ;  /* 0x0000000000840947 */ /* 0x000fea0003800000 */
[----:B------:R-:W-:Y:S01]  /*0510*/  ELECT P0, URZ, PT ;  /* 0x0000000000ff782f */ /* 0x000fe20003800000 */
[----:B------:R-:W-:-:S12]  /*0520*/  BSSY.RECONVERGENT B0, `(.L_x_9) ;  /* 0x000001f000007945 */ /* 0x000fd80003800200 */
[----:B------:R-:W-:Y:S05]  /*0530*/  @!P0 BRA `(.L_x_10) ;  /* 0x0000000000748947 */ /* 0x000fea0003800000 */
[----:B------:R-:W1:Y:S01]  /*0540*/  S2UR UR7, SR_CgaCtaId ;  /* 0x00000000000779c3 */ /* 0x000e620000008800 */
[----:B------:R-:W-:Y:S01]  /*0550*/  UMOV UR8, 0x400 ;  /* 0x0000040000087882 */ /* 0x000fe20000000000 */
[----:B------:R-:W-:Y:S01]  /*0560*/  UMOV UR6, 0x1 ;  /* 0x0000000100067882 */ /* 0x000fe20000000000 */
[----:B------:R-:W-:Y:S02]  /*0570*/  UMOV UR5, 0x2 ;  /* 0x0000000200057882 */ /* 0x000fe40000000000 */
[----:B------:R-:W-:-:S04]  /*0580*/  UIADD3 UR10, UPT, UPT, -UR5, 0x100000, URZ ;  /* 0x00100000050a7890 */ /* 0x000fc8000fffe1ff */
[----:B------:R-:W-:Y:S02]  /*0590*/  USHF.L.U32 UR11, UR10, 0xb, URZ ;  /* 0x0000000b0a0b7899 */ /* 0x000fe400080006ff */
[----:B------:R-:W-:Y:S02]  /*05a0*/  USHF.L.U32 UR10, UR10, 0x1, URZ ;  /* 0x000000010a0a7899 */ /* 0x000fe400080006ff */
[----:B-1----:R-:W-:Y:S02]  /*05b0*/  ULEA UR7, UR7, UR8, 0x18 ;  /* 0x0000000807077291 */ /* 0x002fe4000f8ec0ff */
[----:B------:R-:W-:-:S04]  /*05c0*/  UIADD3 UR8, UPT, UPT, -UR6, 0x100000, URZ ;  /* 0x0010000006087890 */ /* 0x000fc8000fffe1ff */
[----:B------:R-:W-:Y:S02]  /*05d0*/  USHF.L.U32 UR9, UR8, 0xb, URZ ;  /* 0x0000000b08097899 */ /* 0x000fe400080006ff */
[----:B------:R-:W-:Y:S01]  /*05e0*/  USHF.L.U32 UR8, UR8, 0x1, URZ ;  /* 0x0000000108087899 */ /* 0x000fe200080006ff */
[----:B------:R-:W1:Y:S11]  /*05f0*/  FENCE.VIEW.ASYNC.S ;  /* 0x00000000000073c6 */ /* 0x000e760000000000 */
[----:B-1----:R1:W2:Y:S01]  /*0600*/  SYNCS.EXCH.64 URZ, [UR7], UR8 ;  /* 0x0000000807ff75b2 */ /* 0x0022a20008000100 */
[----:B------:R1:W3:Y:S01]  /*0610*/  SYNCS.EXCH.64 URZ, [UR7+0x40], UR10 ;  /* 0x0000400a07ff75b2 */ /* 0x0002e20008000100 */
[----:B------:R1:W4:Y:S01]  /*0620*/  SYNCS.EXCH.64 URZ, [UR7+0x8], UR8 ;  /* 0x0000080807ff75b2 */ /* 0x0003220008000100 */
[----:B------:R1:W1:Y:S01]  /*0630*/  SYNCS.EXCH.64 URZ, [UR7+0x48], UR10 ;  /* 0x0000480a07ff75b2 */ /* 0x0002620008000100 */
        /* <DEDUP_REMOVED lines=12> */
[----:B------:R-:W-:Y:S01]  /*0700*/  NOP ;  /* 0x0000000000007918 */ /* 0x000fe20000000000 */
.L_x_10:
[----:B-1----:R-:W-:Y:S05]  /*0710*/  BSYNC.RECONVERGENT B0 ;  /* 0x0000000000007941 */ /* 0x002fea0003800200 */
.L_x_9:
[----:B------:R-:W1:Y:S01]  /*0720*/  SHFL.IDX PT, R2, R86, RZ, 0x1f ;  /* 0x00001fff56027589 */ /* 0x000e6200000e0000 */
[----:B------:R-:W-:Y:S01]  /*0730*/  NOP ;  /* 0x0000000000007918 */ /* 0x000fe20000000000 */
[----:B-1----:R-:W-:-:S13]  /*0740*/  ISETP.NE.AND P0, PT, R2, 0x1, PT ;  /* 0x000000010200780c */ /* 0x002fda0003f05270 */
[----:B------:R-:W-:Y:S05]  /*0750*/  @P0 BRA `(.L_x_11) ;  /* 0x0000000000580947 */ /* 0x000fea0003800000 */
[----:B------:R-:W1:Y:S01]  /*0760*/  S2UR UR7, SR_CgaCtaId ;  /* 0x00000000000779c3 */ /* 0x000e620000008800 */
[----:B------:R-:W-:Y:S01]  /*0770*/  UMOV UR8, 0x400 ;  /* 0x0000040000087882 */ /* 0x000fe20000000000 */
[----:B------:R-:W-:Y:S01]  /*0780*/  UMOV UR6, 0x20 ;  /* 0x0000002000067882 */ /* 0x000fe20000000000 */
[----:B------:R-:W-:Y:S01]  /*0790*/  UMOV UR5, 0x80 ;  /* 0x0000008000057882 */ /* 0x000fe20000000000 */
[----:B------:R-:W-:Y:S01]  /*07a0*/  ELECT P0, URZ, PT ;  /* 0x0000000000ff782f */ /* 0x000fe20003800000 */
        /* <DEDUP_REMOVED lines=8> */
[----:B-1----:R1:W1:Y:S01]  /*0830*/  SYNCS.EXCH.64 URZ, [UR7+0x80], UR8 ;  /* 0x0000800807ff75b2 */ /* 0x0022620008000100 */
        /* <DEDUP_REMOVED lines=8> */
.L_x_11:
[----:B------:R-:W2:Y:S01]  /*08c0*/  SHFL.IDX PT, R2, R86, RZ, 0x1f ;  /* 0x00001fff56027589 */ /* 0x000ea200000e0000 */
[----:B------:R-:W-:Y:S01]  /*08d0*/  NOP ;  /* 0x0000000000007918 */ /* 0x000fe20000000000 */
[----:B--2---:R-:W-:-:S13]  /*08e0*/  ISETP.NE.AND P0, PT, R2, 0x3, PT ;  /* 0x000000030200780c */ /* 0x004fda0003f05270 */
[----:B------:R-:W-:Y:S05]  /*08f0*/  @P0 BRA `(.L_x_12) ;  /* 0x0000000000300947 */ /* 0x000fea0003800000 */
[----:B------:R-:W2:Y:S01]  /*0900*/  S2UR UR6, SR_CgaCtaId ;  /* 0x00000000000679c3 */ /* 0x000ea20000008800 */
[----:B-1----:R-:W-:Y:S01]  /*0910*/  UMOV UR7, 0x400 ;  /* 0x0000040000077882 */ /* 0x002fe20000000000 */
[----:B------:R-:W-:Y:S01]  /*0920*/  UMOV UR5, 0x20 ;  /* 0x0000002000057882 */ /* 0x000fe20000000000 */
[----:B------:R-:W-:Y:S01]  /*0930*/  ELECT P0, URZ, PT ;  /* 0x0000000000ff782f */ /* 0x000fe20003800000 */
[----:B------:R-:W-:-:S04]  /*0940*/  UIADD3 UR8, UPT, UPT, -UR5, 0x100000, URZ ;  /* 0x0010000005087890 */ /* 0x000fc8000fffe1ff */
[----:B------:R-:W-:Y:S02]  /*0950*/  USHF.L.U32 UR9, UR8, 0xb, URZ ;  /* 0x0000000b08097899 */ /* 0x000fe400080006ff */
[----:B------:R-:W-:Y:S02]  /*0960*/  USHF.L.U32 UR8, UR8, 0x1, URZ ;  /* 0x0000000108087899 */ /* 0x000fe400080006ff */
[----:B--2---:R-:W-:Y:S01]  /*0970*/  ULEA UR6, UR6, UR7, 0x18 ;  /* 0x0000000706067291 */ /* 0x004fe2000f8ec0ff */
[----:B------:R-:W1:Y:S11]  /*0980*/  FENCE.VIEW.ASYNC.S ;  /* 0x00000000000073c6 */ /* 0x000e760000000000 */
[----:B-1----:R2:W1:Y:S01]  /*0990*/  SYNCS.EXCH.64 URZ, [UR6+0xc0], UR8 ;  /* 0x0000c00806ff75b2 */ /* 0x0024620008000100 */
[----:B------:R2:W1:Y:S02]  /*09a0*/  SYNCS.EXCH.64 URZ, [UR6+0xc8], UR8 ;  /* 0x0000c80806ff75b2 */ /* 0x0004640008000100 */
[----:B--2---:R-:W-:Y:S01]  /*09b0*/  NOP ;  /* 0x0000000000007918 */ /* 0x004fe20000000000 */
.L_x_12:
[----:B------:R-:W2:Y:S01]  /*09c0*/  SHFL.IDX PT, R2, R86, RZ, 0x1f ;  /* 0x00001fff56027589 */ /* 0x000ea200000e0000 */
[----:B------:R-:W-:Y:S01]  /*09d0*/  NOP ;  /* 0x0000000000007918 */ /* 0x000fe20000000000 */
[----:B--2---:R-:W-:-:S13]  /*09e0*/  ISETP.NE.AND P0, PT, R2, 0x4, PT ;  /* 0x000000040200780c */ /* 0x004fda0003f05270 */
[----:B------:R-:W-:Y:S05]  /*09f0*/  @P0 BRA `(.L_x_13) ;  /* 0x0000000000440947 */ /* 0x000fea0003800000 */
[----:B------:R-:W2:Y:S01]  /*0a00*/  S2UR UR6, SR_CgaCtaId ;  /* 0x00000000000679c3 */ /* 0x000ea20000008800 */
[----:B-1----:R-:W-:Y:S01]  /*0a10*/  UMOV UR8, 0x1e0 ;  /* 0x000001e000087882 */ /* 0x002fe20000000000 */
[----:B------:R-:W-:Y:S01]  /*0a20*/  UMOV UR7, 0x400 ;  /* 0x0000040000077882 */ /* 0x000fe20000000000 */
[----:B------:R-:W-:Y:S01]  /*0a30*/  USEL UR8, UR8, 0x1a0, UP6 ;  /* 0x000001a008087887 */ /* 0x000fe2000b000000 */
[----:B------:R-:W-:Y:S01]  /*0a40*/  UMOV UR5, 0x1 ;  /* 0x0000000100057882 */ /* 0x000fe20000000000 */
[----:B------:R-:W-:Y:S01]  /*0a50*/  ELECT P0, URZ, PT ;  /* 0x0000000000ff782f */ /* 0x000fe20003800000 */
[----:B------:R-:W-:-:S04]  /*0a60*/  UIADD3 UR10, UPT, UPT, -UR5, 0x100000, URZ ;  /* 0x00100000050a7890 */ /* 0x000fc8000fffe1ff */
[----:B------:R-:W-:Y:S02]  /*0a70*/  USHF.L.U32 UR11, UR10, 0xb, URZ ;  /* 0x0000000b0a0b7899 */ /* 0x000fe400080006ff */
[----:B------:R-:W-:Y:S02]  /*0a80*/  USHF.L.U32 UR10, UR10, 0x1, URZ ;  /* 0x000000010a0a7899 */ /* 0x000fe400080006ff */
        /* <DEDUP_REMOVED lines=8> */
.L_x_13:
[----:B------:R-:W2:Y:S01]  /*0b10*/  SHFL.IDX PT, R2, R86, RZ, 0x1f ;  /* 0x00001fff56027589 */ /* 0x000ea200000e0000 */
[----:B------:R-:W1:Y:S01]  /*0b20*/  S2UR UR49, SR_CgaCtaId ;  /* 0x00000000003179c3 */ /* 0x000e620000008800 */
[----:B------:R-:W-:Y:S01]  /*0b30*/  NOP ;  /* 0x0000000000007918 */ /* 0x000fe20000000000 */
[----:B--2---:R-:W-:-:S13]  /*0b40*/  ISETP.NE.AND P0, PT, R2, 0x5, PT ;  /* 0x000000050200780c */ /* 0x004fda0003f05270 */
[----:B-1----:R-:W-:Y:S05]  /*0b50*/  @P0 BRA `(.L_x_14) ;  /* 0x0000000000440947 */ /* 0x002fea0003800000 */
[----:B------:R-:W-:Y:S01]  /*0b60*/  UMOV UR7, 0x400 ;  /* 0x0000040000077882 */ /* 0x000fe20000000000 */
[----:B------:R-:W-:Y:S01]  /*0b70*/  UMOV UR6, 0x1 ;  /* 0x0000000100067882 */ /* 0x000fe20000000000 */
[----:B------:R-:W-:Y:S01]  /*0b80*/  UMOV UR5, 0x80 ;  /* 0x0000008000057882 */ /* 0x000fe20000000000 */
[----:B------:R-:W-:Y:S02]  /*0b90*/  ULEA UR7, UR49, UR7, 0x18 ;  /* 0x0000000731077291 */ /* 0x000fe4000f8ec0ff */
[----:B------:R-:W-:-:S04]  /*0ba0*/  UIADD3 UR8, UPT, UPT, -UR6, 0x100000, URZ ;  /* 0x0010000006087890 */ /* 0x000fc8000fffe1ff */
[----:B------:R-:W-:Y:S02]  /*0bb0*/  USHF.L.U32 UR9, UR8, 0xb, URZ ;  /* 0x0000000b08097899 */ /* 0x000fe400080006ff */
[----:B------:R-:W-:Y:S02]  /*0bc0*/  USHF.L.U32 UR8, UR8, 0x1, URZ ;  /* 0x0000000108087899 */ /* 0x000fe400080006ff */
[----:B------:R-:W-:-:S04]  /*0bd0*/  UIADD3 UR10, UPT, UPT, -UR5, 0x100000, URZ ;  /* 0x00100000050a7890 */ /* 0x000fc8000fffe1ff */
[----:B------:R-:W-:Y:S02]  /*0be0*/  USHF.L.U32 UR11, UR10, 0xb, URZ ;  /* 0x0000000b0a0b7899 */ /* 0x000fe400080006ff */
[----:B------:R-:W-:Y:S01]  /*0bf0*/  USHF.L.U32 UR10, UR10, 0x1, URZ ;  /* 0x000000010a0a7899 */ /* 0x000fe200080006ff */
[----:B------:R-:W-:Y:S01]  /*0c00*/  ELECT P0, URZ, PT ;  /* 0x0000000000ff782f */ /* 0x000fe20003800000 */
[----:B------:R-:W1:Y:S02]  /*0c10*/  FENCE.VIEW.ASYNC.S ;  /* 0x00000000000073c6 */ /* 0x000e640000000000 */
[----:B-1----:R1:W2:Y:S08]  /*0c20*/  SYNCS.EXCH.64 URZ, [UR7+0xe0], UR8 ;  /* 0x0000e00807ff75b2 */ /* 0x0022b00008000100 */
[----:B------:R1:W1:Y:S01]  /*0c30*/  SYNCS.EXCH.64 URZ, [UR7+0xf0], UR10 ;  /* 0x0000f00a07ff75b2 */ /* 0x0002620008000100 */
[----:B------:R1:W1:Y:S01]  /*0c40*/  SYNCS.EXCH.64 URZ, [UR7+0xe8], UR8 ;  /* 0x0000e80807ff75b2 */ /* 0x0002620008000100 */
[----:B------:R1:W1:Y:S01]  /*0c50*/  SYNCS.EXCH.64 URZ, [UR7+0xf8], UR10 ;  /* 0x0000f80a07ff75b2 */ /* 0x0002620008000100 */
[----:B------:R-:W-:Y:S01]  /*0c60*/  NOP ;  /* 0x0000000000007918 */ /* 0x000fe20000000000 */
.L_x_14:
[----:B------:R-:W3:Y:S01]  /*0c70*/  LDCU UR5, c[0x0][0x36c] ;  /* 0x00006d80ff0577ac */ /* 0x000ee20008000800 */
[----:B------:R-:W-:Y:S01]  /*0c80*/  ISETP.NE.OR P6, PT, R0, 0x2, !P6 ;  /* 0x000000020000780c */ /* 0x000fe200077c5670 */
[----:B------:R-:W-:Y:S01]  /*0c90*/  NOP ;  /* 0x0000000000007918 */ /* 0x000fe20000000000 */
[----:B------:R-:W-:Y:S01]  /*0ca0*/  LOP3.LUT R8, R85, 0x1f, RZ, 0xc0, !PT ;  /* 0x0000001f55087812 */ /* 0x000fe200078ec0ff */
[----:B------:R-:W-:Y:S02]  /*0cb0*/  UISETP.NE.AND UP5, UPT, UR4, 0x2, UPT ;  /* 0x000000020400788c */ /* 0x000fe4000bfa5270 */
[----:B------:R-:W-:Y:S02]  /*0cc0*/  UISETP.NE.AND UP4, UPT, UR4, URZ, UPT ;  /* 0x000000ff0400728c */ /* 0x000fe4000bf85270 */
[----:B---3--:R-:W-:-:S09]  /*0cd0*/  UISETP.EQ.U32.AND UP1, UPT, UR5, 0x1, UPT ;  /* 0x000000010500788c */ /* 0x008fd2000bf22070 */
[----:B------:R-:W-:Y:S05]  /*0ce0*/  BRA.U !UP1, `(.L_x_15) ;  /* 0x0000000109087547 */ /* 0x000fea000b800000 */
[----:B-12-4-:R-:W-:Y:S01]  /*0cf0*/  UCGABAR_ARV ;  /* 0x00000000000079c7 */ /* 0x016fe20008000000 */
[----:B------:R-:W-:Y:S05]  /*0d00*/  BRA `(.L_x_16) ;  /* 0x0000000000047947 */ /* 0x000fea0003800000 */
.L_x_15:
[----:B-12-4-:R-:W-:Y:S01]  /*0d10*/  NOP ;  /* 0x0000000000007918 */ /* 0x016fe20000000000 */
.L_x_16:
[----:B------:R-:W1:Y:S01]  /*0d20*/  S2R R19, SR_CTAID.Y ;  /* 0x0000000000137919 */ /* 0x000e620000002600 */
[----:B------:R-:W2:Y:S01]  /*0d30*/  S2UR UR6, SR_CTAID.X ;  /* 0x00000000000679c3 */ /* 0x000ea20000002500 */
[----:B------:R-:W-:-:S05]  /*0d40*/  CS2R.32 R74, SR_CgaSize ;  /* 0x00000000004a7805 */ /* 0x000fca0000008a00 */
[----:B------:R-:W-:-:S05]  /*0d50*/  IMAD R74, R74, -0xa0, RZ ;  /* 0xffffff604a4a7824 */ /* 0x000fca00078e02ff */
[----:B------:R-:W-:-:S14]  /*0d60*/  R2UR UR7, R74 ;  /* 0x000000004a0772ca */ /* 0x000fdc00000e0000 */
[----:B------:R-:W3:Y:S01]  /*0d70*/  LDCU UR7, c[0x0][UR7+0x2b0] ;  /* 0x00005600070777ac */ /* 0x000ee20008000800 */
[----:B------:R-:W-:-:S05]  /*0d80*/  CS2R.32 R74, SR_CgaSize ;  /* 0x00000000004a7805 */ /* 0x000fca0000008a00 */
[----:B------:R-:W-:-:S05]  /*0d90*/  IMAD R74, R74, -0xa0, RZ ;  /* 0xffffff604a4a7824 */ /* 0x000fca00078e02ff */
[----:B------:R-:W-:-:S14]  /*0da0*/  R2UR UR5, R74 ;  /* 0x000000004a0572ca */ /* 0x000fdc00000e0000 */
[----:B------:R-:W4:Y:S01]  /*0db0*/  LDCU UR5, c[0x0][UR5+0x2b4] ;  /* 0x00005680050577ac */ /* 0x000f220008000800 */
[----:B------:R-:W-:-:S05]  /*0dc0*/  CS2R.32 R51, SR_CgaSize ;  /* 0x0000000000337805 */ /* 0x000fca0000008a00 */
[----:B------:R-:W-:-:S06]  /*0dd0*/  IMAD R51, R51, -0xa0, RZ ;  /* 0xffffff6033337824 */ /* 0x000fcc00078e02ff */
[----:B------:R-:W4:Y:S01]  /*0de0*/  LDC R51, c[0x0][R51+0x2a4] ;  /* 0x0000a90033337b82 */ /* 0x000f220000000800 */
[----:B------:R-:W-:Y:S02]  /*0df0*/  USHF.L.U32 UR51, UR49, 0x9, URZ ;  /* 0x0000000931337899 */ /* 0x000fe400080006ff */
[----:B------:R-:W-:Y:S02]  /*0e00*/  USHF.L.U32 UR23, UR49, 0x4, URZ ;  /* 0x0000000431177899 */ /* 0x000fe400080006ff */
[----:B------:R-:W-:Y:S02]  /*0e10*/  ULOP3.LUT UR51, UR51, 0x200, URZ, 0xc0, !UPT ;  /* 0x0000020033337892 */ /* 0x000fe4000f8ec0ff */
[----:B------:R-:W-:Y:S01]  /*0e20*/  ULOP3.LUT UR23, UR23, 0x10, URZ, 0xc0, !UPT ;  /* 0x0000001017177892 */ /* 0x000fe2000f8ec0ff */
[----:B------:R-:W4:Y:S01]  /*0e30*/  LDC R11, c[0x0][0xc24] ;  /* 0x00030900ff0b7b82 */ /* 0x000f220000000800 */
[----:B------:R-:W-:Y:S01]  /*0e40*/  UISETP.NE.AND UP2, UPT, UR4, 0x2, UPT ;  /* 0x000000020400788c */ /* 0x000fe2000bf45270 */
[----:B--2---:R-:W-:-:S02]  /*0e50*/  I2FP.F32.U32 R74, UR6 ;  /* 0x00000006004a7c45 */ /* 0x004fc40008201000 */
[----:B------:R-:W-:-:S05]  /*0e60*/  CS2R.32 R3, SR_CgaSize ;  /* 0x0000000000037805 */ /* 0x000fca0000008a00 */
[----:B------:R-:W-:-:S06]  /*0e70*/  IMAD R3, R3, -0xa0, RZ ;  /* 0xffffff6003037824 */ /* 0x000fcc00078e02ff */
[----:B------:R-:W2:Y:S01]  /*0e80*/  LDC R3, c[0x0][R3+0x2a0] ;  /* 0x0000a80003037b82 */ /* 0x000ea20000000800 */
[----:B------:R-:W-:Y:S01]  /*0e90*/  MOV R21, UR6 ;  /* 0x0000000600157c02 */ /* 0x000fe20008000f00 */
[----:B---3--:R-:W-:Y:S01]  /*0ea0*/  FMUL R74, R74, UR7 ;  /* 0x000000074a4a7c20 */ /* 0x008fe20008400000 */
[----:B-1----:R-:W-:-:S05]  /*0eb0*/  I2FP.F32.U32 R2, R19 ;  /* 0x0000001300027245 */ /* 0x002fca0000201000 */
[----:B------:R-:W1:Y:S01]  /*0ec0*/  S2UR UR48, SR_CTAID.Z ;  /* 0x00000000003079c3 */ /* 0x000e620000002700 */
[----:B------:R-:W3:Y:S01]  /*0ed0*/  F2I.U32.TRUNC.NTZ R74, R74 ;  /* 0x0000004a004a7305 */ /* 0x000ee2000020f000 */
[----:B----4-:R-:W-:Y:S01]  /*0ee0*/  FMUL R2, R2, UR5 ;  /* 0x0000000502027c20 */ /* 0x010fe20008400000 */
[----:B------:R-:W4:Y:S01]  /*0ef0*/  LDCU UR5, c[0x0][0xc30] ;  /* 0x00018600ff0577ac */ /* 0x000f220008000800 */
[----:B------:R-:W-:-:S04]  /*0f00*/  ISETP.GE.AND P0, PT, R11, 0x1, PT ;  /* 0x000000010b00780c */ /* 0x000fc80003f06270 */
[----:B------:R-:W1:Y:S01]  /*0f10*/  LDC R26, c[0x0][0xc24] ;  /* 0x00030900ff1a7b82 */ /* 0x000e620000000800 */
[----:B------:R-:W4:Y:S01]  /*0f20*/  F2I.U32.TRUNC.NTZ R0, R2 ;  /* 0x0000000200007305 */ /* 0x000f22000020f000 */
[----:B---3--:R-:W-:-:S05]  /*0f30*/  IADD3 R74, PT, PT, -R74, RZ, RZ ;  /* 0x000000ff4a4a7210 */ /* 0x008fca0007ffe1ff */
[----:B--2---:R-:W-:Y:S01]  /*0f40*/  IMAD R74, R3, R74, UR6 ;  /* 0x00000006034a7e24 */ /* 0x004fe2000f8e024a */
[----:B----4-:R-:W-:-:S05]  /*0f50*/  IADD3 R0, PT, PT, -R0, RZ, RZ ;  /* 0x000000ff00007210 */ /* 0x010fca0007ffe1ff */
[----:B------:R-:W-:Y:S01]  /*0f60*/  IMAD R51, R51, R0, R19 ;  /* 0x0000000033337224 */ /* 0x000fe200078e0213 */
[----:B------:R-:W-:Y:S01]  /*0f70*/  PRMT R0, RZ, 0x7610, R0 ;  /* 0x00007610ff007816 */ /* 0x000fe20000000000 */
[----:B------:R-:W-:Y:S06]  /*0f80*/  BRA.U UP4, `(.L_x_17) ;  /* 0x0000000104207547 */ /* 0x000fec000b800000 */
[C---:B------:R-:W-:Y:S02]  /*0f90*/  ISETP.NE.AND P3, PT, R51.reuse, RZ, PT ;  /* 0x000000ff3300720c */ /* 0x040fe40003f65270 */
[----:B------:R-:W-:Y:S02]  /*0fa0*/  ISETP.NE.AND P1, PT, R51, RZ, PT ;  /* 0x000000ff3300720c */ /* 0x000fe40003f25270 */
[C---:B------:R-:W-:Y:S02]  /*0fb0*/  ISETP.NE.AND P2, PT, R74.reuse, 0x1, PT ;  /* 0x000000014a00780c */ /* 0x040fe40003f45270 */
[----:B------:R-:W-:Y:S02]  /*0fc0*/  SEL R0, RZ, 0x2, P3 ;  /* 0x00000002ff007807 */ /* 0x000fe40001800000 */
[----:B------:R-:W-:Y:S02]  /*0fd0*/  ISETP.EQ.OR P1, PT, R74, RZ, !P1 ;  /* 0x000000ff4a00720c */ /* 0x000fe40004f22670 */
[----:B------:R-:W-:-:S02]  /*0fe0*/  SEL R0, R0, 0x2, P2 ;  /* 0x0000000200007807 */ /* 0x000fc40001000000 */
[----:B------:R-:W-:-:S05]  /*0ff0*/  SEL R3, RZ, 0x1, !P1 ;  /* 0x00000001ff037807 */ /* 0x000fca0004800000 */
[----:B------:R-:W-:Y:S02]  /*1000*/  IMAD.IADD R0, R3, 0x1, R0 ;  /* 0x0000000103007824 */ /* 0x000fe400078e0200 */
.L_x_17:
[----:B------:R-:W-:Y:S05]  /*1010*/  @!P0 BRA `(.L_x_18) ;  /* 0x0000000000b88947 */ /* 0x000fea0003800000 */
[----:B------:R-:W2:Y:S01]  /*1020*/  LDC.64 R4, c[0x0][0xc18] ;  /* 0x00030600ff047b82 */ /* 0x000ea20000000a00 */
[----:B------:R-:W-:-:S07]  /*1030*/  ISETP.NE.AND P0, PT, R11, 0x1, PT ;  /* 0x000000010b00780c */ /* 0x000fce0003f05270 */
[----:B------:R-:W3:Y:S08]  /*1040*/  LDC R10, c[0x0][0xc0c] ;  /* 0x00030300ff0a7b82 */ /* 0x000ef00000000800 */
[----:B------:R-:W4:Y:S08]  /*1050*/  LDC R13, c[0x0][0x370] ;  /* 0x0000dc00ff0d7b82 */ /* 0x000f300000000800 */
[----:B------:R-:W1:Y:S01]  /*1060*/  LDC R12, c[0x0][0x374] ;  /* 0x0000dd00ff0c7b82 */ /* 0x000e620000000800 */
[----:B--2---:R-:W-:-:S07]  /*1070*/  ISETP.NE.AND P1, PT, R4, 0x1, PT ;  /* 0x000000010400780c */ /* 0x004fce0003f25270 */
[----:B------:R-:W4:Y:S01]  /*1080*/  LDC.64 R6, c[0x0][0xc10] ;  /* 0x00030400ff067b82 */ /* 0x000f220000000a00 */
[----:B---3--:R-:W-:-:S07]  /*1090*/  ISETP.NE.AND P2, PT, R10, 0x1, PT ;  /* 0x000000010a00780c */ /* 0x008fce0003f45270 */
[----:B------:R-:W2:Y:S08]  /*10a0*/  LDC R9, c[0x0][0xc20] ;  /* 0x00030800ff097b82 */ /* 0x000eb00000000800 */
[----:B------:R-:W3:Y:S01]  /*10b0*/  LDC.64 R2, c[0x0][0xc28] ;  /* 0x00030a00ff027b82 */ /* 0x000ee20000000a00 */
[----:B-1----:R-:W-:-:S04]  /*10c0*/  IMAD.HI.U32 R14, R12, R5, RZ ;  /* 0x000000050c0e7227 */ /* 0x002fc800078e00ff */
[----:B----4-:R-:W-:-:S04]  /*10d0*/  IMAD.HI.U32 R16, R13, R6, RZ ;  /* 0x000000060d107227 */ /* 0x010fc800078e00ff */
[----:B------:R-:W-:Y:S01]  /*10e0*/  IMAD.HI.U32 R18, R21, R6, RZ ;  /* 0x0000000615127227 */ /* 0x000fe200078e00ff */
[----:B------:R-:W-:Y:S02]  /*10f0*/  @P2 SHF.R.U32.HI R13, RZ, R7, R16 ;  /* 0x00000007ff0d2219 */ /* 0x000fe40000011610 */
[----:B--2---:R-:W-:Y:S01]  /*1100*/  @P1 SHF.R.U32.HI R12, RZ, R9, R14 ;  /* 0x00000009ff0c1219 */ /* 0x004fe2000001160e */
[----:B------:R-:W-:Y:S01]  /*1110*/  IMAD.HI.U32 R16, R19, R5, RZ ;  /* 0x0000000513107227 */ /* 0x000fe200078e00ff */
[----:B------:R-:W-:-:S04]  /*1120*/  SHF.R.U32.HI R18, RZ, R7, R18 ;  /* 0x00000007ff127219 */ /* 0x000fc80000011612 */
[----:B------:R-:W-:Y:S01]  /*1130*/  SHF.R.U32.HI R16, RZ, R9, R16 ;  /* 0x00000009ff107219 */ /* 0x000fe20000011610 */
[----:B---3--:R-:W-:Y:S01]  /*1140*/  IMAD.HI.U32 R14, R12, R2, RZ ;  /* 0x000000020c0e7227 */ /* 0x008fe200078e00ff */
[----:B------:R-:W-:Y:S02]  /*1150*/  SEL R7, R21, R18, !P2 ;  /* 0x0000001215077207 */ /* 0x000fe40005000000 */
[----:B------:R-:W-:Y:S01]  /*1160*/  SEL R5, R19, R16, !P1 ;  /* 0x0000001013057207 */ /* 0x000fe20004800000 */
[----:B------:R-:W-:Y:S01]  /*1170*/  IMAD.HI.U32 R6, R13, R2, RZ ;  /* 0x000000020d067227 */ /* 0x000fe200078e00ff */
[-C--:B------:R-:W-:Y:S02]  /*1180*/  @P0 SHF.R.U32.HI R12, RZ, R3.reuse, R14 ;  /* 0x00000003ff0c0219 */ /* 0x080fe4000001160e */
[----:B------:R-:W-:Y:S02]  /*1190*/  IADD3 R9, PT, PT, -R5, RZ, RZ ;  /* 0x000000ff05097210 */ /* 0x000fe40007ffe1ff */
[----:B------:R-:W-:Y:S01]  /*11a0*/  @P0 SHF.R.U32.HI R13, RZ, R3, R6 ;  /* 0x00000003ff0d0219 */ /* 0x000fe20000011606 */
[----:B------:R-:W-:-:S02]  /*11b0*/  IMAD R12, R12, R11, RZ ;  /* 0x0000000b0c0c7224 */ /* 0x000fc400078e02ff */
[----:B------:R-:W-:Y:S02]  /*11c0*/  IMAD R9, R4, R9, R19 ;  /* 0x0000000904097224 */ /* 0x000fe400078e0213 */
[----:B------:R-:W-:Y:S01]  /*11d0*/  IMAD R6, R13, R11, RZ ;  /* 0x0000000b0d067224 */ /* 0x000fe200078e02ff */
[----:B------:R-:W-:-:S04]  /*11e0*/  ISETP.GE.AND P1, PT, R5, R12, PT ;  /* 0x0000000c0500720c */ /* 0x000fc80003f26270 */
[----:B------:R-:W-:Y:S01]  /*11f0*/  ISETP.GE.OR P1, PT, R7, R6, P1 ;  /* 0x000000060700720c */ /* 0x000fe20000f26670 */
[----:B------:R-:W-:-:S05]  /*1200*/  IMAD.HI.U32 R6, R5, R2, RZ ;  /* 0x0000000205067227 */ /* 0x000fca00078e00ff */
[----:B------:R-:W-:-:S04]  /*1210*/  SHF.R.U32.HI R6, RZ, R3, R6 ;  /* 0x00000003ff067219 */ /* 0x000fc80000011606 */
[----:B------:R-:W-:-:S03]  /*1220*/  SEL R6, R5, R6, !P0 ;  /* 0x0000000605067207 */ /* 0x000fc60004000000 */
[----:B------:R-:W-:Y:S01]  /*1230*/  @!P1 IMAD.HI.U32 R12, R7, R2, RZ ;  /* 0x00000002070c9227 */ /* 0x000fe200078e00ff */
[----:B------:R-:W-:-:S04]  /*1240*/  IADD3 R2, PT, PT, -R6, RZ, RZ ;  /* 0x000000ff06027210 */ /* 0x000fc80007ffe1ff */
[----:B------:R-:W-:Y:S01]  /*1250*/  @!P1 SHF.R.U32.HI R12, RZ, R3, R12 ;  /* 0x00000003ff0c9219 */ /* 0x000fe2000001160c */
[----:B------:R-:W-:-:S03]  /*1260*/  IMAD R2, R11, R2, R5 ;  /* 0x000000020b027224 */ /* 0x000fc600078e0205 */
[----:B------:R-:W-:-:S05]  /*1270*/  @!P1 SEL R3, R7, R12, !P0 ;  /* 0x0000000c07039207 */ /* 0x000fca0004000000 */
[--C-:B------:R-:W-:Y:S02]  /*1280*/  @!P1 IMAD.IADD R6, R6, 0x1, -R3.reuse ;  /* 0x0000000106069824 */ /* 0x100fe400078e0a03 */
[----:B------:R-:W-:Y:S01]  /*1290*/  @!P1 IMAD R3, R2, R13, R3 ;  /* 0x0000000d02039224 */ /* 0x000fe200078e0203 */
[----:B------:R-:W-:Y:S01]  /*12a0*/  IADD3 R2, PT, PT, -R7, RZ, RZ ;  /* 0x000000ff07027210 */ /* 0x000fe20007ffe1ff */
[----:B------:R-:W-:Y:S02]  /*12b0*/  @!P1 IMAD R5, R6, R11, R7 ;  /* 0x0000000b06059224 */ /* 0x000fe400078e0207 */
[----:B------:R-:W-:Y:S02]  /*12c0*/  @!P1 IMAD.MOV.U32 R7, RZ, RZ, R3 ;  /* 0x000000ffff079224 */ /* 0x000fe400078e0003 */
[----:B------:R-:W-:Y:S02]  /*12d0*/  IMAD R2, R10, R2, R21 ;  /* 0x000000020a027224 */ /* 0x000fe400078e0215 */
[----:B------:R-:W-:-:S02]  /*12e0*/  IMAD R19, R5, R4, R9 ;  /* 0x0000000405137224 */ /* 0x000fc400078e0209 */
[----:B------:R-:W-:Y:S02]  /*12f0*/  IMAD R21, R7, R10, R2 ;  /* 0x0000000a07157224 */ /* 0x000fe400078e0202 */
.L_x_18:
[----:B------:R-:W-:-:S09]  /*1300*/  UISETP.NE.AND UP3, UPT, UR5, 0x1, UPT ;  /* 0x000000010500788c */ /* 0x000fd2000bf65270 */
[----:B------:R-:W-:Y:S05]  /*1310*/  BRA.U UP3, `(.L_x_19) ;  /* 0x0000000103407547 */ /* 0x000fea000b800000 */
[----:B------:R-:W2:Y:S08]  /*1320*/  LDC.64 R4, c[0x0][0xc10] ;  /* 0x00030400ff047b82 */ /* 0x000eb00000000a00 */
[----:B------:R-:W3:Y:S08]  /*1330*/  LDC.64 R2, c[0x0][0xc18] ;  /* 0x00030600ff027b82 */ /* 0x000ef00000000a00 */
[----:B------:R-:W4:Y:S08]  /*1340*/  LDC R6, c[0x0][0xc20] ;  /* 0x00030800ff067b82 */ /* 0x000f300000000800 */
[----:B------:R-:W1:Y:S01]  /*1350*/  LDC R10, c[0x0][0xc0c] ;  /* 0x00030300ff0a7b82 */ /* 0x000e620000000800 */
[----:B--2---:R-:W-:-:S05]  /*1360*/  IMAD.HI.U32 R4, R21, R4, RZ ;  /* 0x0000000415047227 */ /* 0x004fca00078e00ff */
[----:B------:R-:W-:Y:S01]  /*1370*/  SHF.R.U32.HI R4, RZ, R5, R4 ;  /* 0x00000005ff047219 */ /* 0x000fe20000011604 */
[----:B---3--:R-:W-:Y:S01]  /*1380*/  IMAD.HI.U32 R3, R19, R3, RZ ;  /* 0x0000000313037227 */ /* 0x008fe200078e00ff */
[----:B------:R-:W-:-:S04]  /*1390*/  ISETP.NE.AND P0, PT, R2, 0x1, PT ;  /* 0x000000010200780c */ /* 0x000fc80003f05270 */
[----:B----4-:R-:W-:-:S04]  /*13a0*/  SHF.R.U32.HI R6, RZ, R6, R3 ;  /* 0x00000006ff067219 */ /* 0x010fc80000011603 */
[----:B------:R-:W-:Y:S02]  /*13b0*/  SEL R3, R19, R6, !P0 ;  /* 0x0000000613037207 */ /* 0x000fe40004000000 */
[----:B-1----:R-:W-:-:S04]  /*13c0*/  ISETP.NE.AND P1, PT, R10, 0x1, PT ;  /* 0x000000010a00780c */ /* 0x002fc80003f25270 */
[----:B------:R-:W-:-:S05]  /*13d0*/  SEL R4, R21, R4, !P1 ;  /* 0x0000000415047207 */ /* 0x000fca0004800000 */
[----:B------:R-:W-:Y:S02]  /*13e0*/  IMAD.IADD R5, R3, 0x1, -R4 ;  /* 0x0000000103057824 */ /* 0x000fe400078e0a04 */
[----:B------:R-:W-:Y:S02]  /*13f0*/  IMAD.IADD R3, R4, 0x1, -R3 ;  /* 0x0000000104037824 */ /* 0x000fe400078e0a03 */
[----:B------:R-:W-:Y:S02]  /*1400*/  IMAD R21, R5, R10, R21 ;  /* 0x0000000a05157224 */ /* 0x000fe400078e0215 */
[----:B------:R-:W-:Y:S02]  /*1410*/  IMAD R19, R3, R2, R19 ;  /* 0x0000000203137224 */ /* 0x000fe400078e0213 */
.L_x_19:
[----:B------:R-:W-:Y:S05]  /*1420*/  BRA.U !UP1, `(.L_x_20) ;  /* 0x00000001090c7547 */ /* 0x000fea000b800000 */
[----:B------:R-:W-:Y:S01]  /*1430*/  UCGABAR_WAIT ;  /* 0x0000000000007dc7 */ /* 0x000fe20008000000 */
[----:B------:R-:W-:Y:S01]  /*1440*/  CCTL.IVALL ;  /* 0x00000000ff00798f */ /* 0x000fe20002000000 */
[----:B------:R-:W-:Y:S05]  /*1450*/  BRA `(.L_x_21) ;  /* 0x0000000000047947 */ /* 0x000fea0003800000 */
.L_x_20:
[----:B------:R-:W-:Y:S06]  /*1460*/  BAR.SYNC.DEFER_BLOCKING 0x0 ;  /* 0x0000000000007b1d */ /* 0x000fec0000010000 */
.L_x_21:
[----:B------:R-:W-:Y:S05]  /*1470*/  BRA.U UP2, `(.L_x_22) ;  /* 0x0000002102747547 */ /* 0x000fea000b800000 */
[----:B------:R-:W2:Y:S01]  /*1480*/  LDCU UR65, c[0x0][0x394] ;  /* 0x00007280ff4177ac */ /* 0x000ea20008000800 */
[----:B------:R-:W3:Y:S01]  /*1490*/  LDC R2, c[0x0][0x5d8] ;  /* 0x00017600ff027b82 */ /* 0x000ee20000000800 */
[----:B------:R-:W-:Y:S01]  /*14a0*/  PLOP3.LUT P4, PT, PT, PT, UP6, 0x80, 0x8 ;  /* 0x000000000008781c */ /* 0x000fe20003f8f068 */
[----:B------:R-:W-:Y:S01]  /*14b0*/  IMAD.MOV.U32 R12, RZ, RZ, 0x1 ;  /* 0x00000001ff0c7424 */ /* 0x000fe200078e00ff */
[----:B------:R-:W-:Y:S01]  /*14c0*/  UISETP.NE.AND UP0, UPT, UR4, URZ, UPT ;  /* 0x000000ff0400728c */ /* 0x000fe2000bf05270 */
[----:B------:R-:W-:Y:S01]  /*14d0*/  ISETP.EQ.OR P5, PT, R8, RZ, P6 ;  /* 0x000000ff0800720c */ /* 0x000fe200037a2670 */
[----:B------:R-:W-:Y:S01]  /*14e0*/  USEL UR62, URZ, 0x1, UP5 ;  /* 0x00000001ff3e7887 */ /* 0x000fe2000a800000 */
[----:B------:R-:W-:Y:S01]  /*14f0*/  PLOP3.LUT P4, PT, P4, PT, PT, 0x8, 0x80 ;  /* 0x000000000080781c */ /* 0x000fe2000278e170 */
[----:B------:R-:W-:Y:S01]  /*1500*/  IMAD.MOV.U32 R10, RZ, RZ, RZ ;  /* 0x000000ffff0a7224 */ /* 0x000fe200078e00ff */
[----:B------:R-:W4:Y:S01]  /*1510*/  LDC R9, c[0x0][0x370] ;  /* 0x0000dc00ff097b82 */ /* 0x000f220000000800 */
[----:B------:R-:W1:Y:S01]  /*1520*/  LDCU.64 UR68, c[0x0][0x348] ;  /* 0x00006900ff4477ac */ /* 0x000e620008000a00 */
[----:B------:R-:W-:Y:S01]  /*1530*/  USEL UR62, UR62, 0x2, UP0 ;  /* 0x000000023e3e7887 */ /* 0x000fe20008000000 */
[----:B------:R-:W-:-:S05]  /*1540*/  UMOV UR63, URZ ;  /* 0x000000ff003f7c82 */ /* 0x000fca0008000000 */
[----:B------:R-:W1:Y:S01]  /*1550*/  LDC R0, c[0x0][0x374] ;  /* 0x0000dd00ff007b82 */ /* 0x000e620000000800 */
[----:B--2---:R-:W-:Y:S02]  /*1560*/  UIADD3 UR5, UPT, UPT, UR65, 0x1f, URZ ;  /* 0x0000001f41057890 */ /* 0x004fe4000fffe0ff */
[----:B------:R-:W-:Y:S02]  /*1570*/  UIADD3 UR4, UPT, UPT, UR65, -0x1, URZ ;  /* 0xffffffff41047890 */ /* 0x000fe4000fffe0ff */
[----:B------:R-:W-:Y:S02]  /*1580*/  USHF.R.S32.HI UR67, URZ, 0x1f, UR5 ;  /* 0x0000001fff437899 */ /* 0x000fe40008011405 */
[----:B------:R-:W-:Y:S01]  /*1590*/  UISETP.GE.U32.AND UP2, UPT, UR4, -0x3f, UPT ;  /* 0xffffffc10400788c */ /* 0x000fe2000bf46070 */
[----:B---3--:R-:W-:Y:S01]  /*15a0*/  VIADD R2, R2, 0x7f ;  /* 0x0000007f02027836 */ /* 0x008fe20000000000 */
[----:B------:R-:W-:Y:S02]  /*15b0*/  ULEA.HI UR67, UR67, UR5, URZ, 0x5 ;  /* 0x0000000543437291 */ /* 0x000fe4000f8f28ff */
[----:B------:R-:W-:-:S02]  /*15c0*/  UIADD3 UR65, UPT, UPT, UR65, 0x3e, URZ ;  /* 0x0000003e41417890 */ /* 0x000fc4000fffe0ff */
[----:B------:R-:W-:Y:S01]  /*15d0*/  USHF.R.S32.HI UR67, URZ, 0x5, UR67 ;  /* 0x00000005ff437899 */ /* 0x000fe20008011443 */
[----:B------:R-:W-:-:S03]  /*15e0*/  SHF.R.S32.HI R3, RZ, 0x1f, R2 ;  /* 0x0000001fff037819 */ /* 0x000fc60000011402 */
[----:B------:R-:W-:Y:S01]  /*15f0*/  UISETP.LT.U32.AND UP1, UPT, UR67, 0x8, UPT ;  /* 0x000000084300788c */ /* 0x000fe2000bf21070 */
[----:B------:R-:W-:-:S03]  /*1600*/  LEA.HI R14, R3, R2, RZ, 0x7 ;  /* 0x00000002030e7211 */ /* 0x000fc600078f38ff */
[----:B------:R-:W-:Y:S01]  /*1610*/  USEL UR66, UR67, 0x8, UP1 ;  /* 0x0000000843427887 */ /* 0x000fe20008800000 */
[----:B------:R-:W-:-:S03]  /*1620*/  SHF.R.S32.HI R14, RZ, 0x7, R14 ;  /* 0x00000007ff0e7819 */ /* 0x000fc6000001140e */
[----:B------:R-:W-:Y:S02]  /*1630*/  UIADD3 UR61, UPT, UPT, UR66, -0x1, URZ ;  /* 0xffffffff423d7890 */ /* 0x000fe4000fffe0ff */
[----:B------:R-:W-:Y:S02]  /*1640*/  @UP2 UIADD3 UR61, UPT, UPT, UR66, URZ, URZ ;  /* 0x000000ff423d2290 */ /* 0x000fe4000fffe0ff */
[----:B------:R-:W-:Y:S02]  /*1650*/  UIADD3 UR64, UPT, UPT, UR67, -UR66, URZ ;  /* 0x8000004243407290 */ /* 0x000fe4000fffe0ff */
[----:B-1--4-:R-:W-:-:S12]  /*1660*/  UIADD3 UR61, UPT, UPT, UR61, 0x1, URZ ;  /* 0x000000013d3d7890 */ /* 0x012fd8000fffe0ff */
.L_x_40:
[-C--:B------:R-:W-:Y:S01]  /*1670*/  IABS R5, R14.reuse ;  /* 0x0000000e00057213 */ /* 0x080fe20000000000 */
[----:B-1----:R-:W1:Y:S01]  /*1680*/  LDC R7, c[0x0][0x5dc] ;  /* 0x00017700ff077b82 */ /* 0x002e620000000800 */
[----:B------:R-:W-:Y:S01]  /*1690*/  IABS R2, R19 ;  /* 0x0000001300027213 */ /* 0x000fe20000000000 */
[----:B------:R-:W-:Y:S01]  /*16a0*/  UMOV UR4, 0x400 ;  /* 0x0000040000047882 */ /* 0x000fe20000000000 */
[----:B------:R-:W2:Y:S01]  /*16b0*/  I2F.RP R6, R5 ;  /* 0x0000000500067306 */ /* 0x000ea20000209400 */
[----:B------:R-:W-:Y:S01]  /*16c0*/  IABS R3, R14 ;  /* 0x0000000e00037213 */ /* 0x000fe20000000000 */
[----:B------:R-:W-:Y:S01]  /*16d0*/  UISETP.GE.U32.AND UP0, UPT, UR65, 0x3f, UPT ;  /* 0x0000003f4100788c */ /* 0x000fe2000bf06070 */
[----:B------:R-:W-:Y:S01]  /*16e0*/  R2UR UR54, R21 ;  /* 0x00000000153672ca */ /* 0x000fe200000e0000 */
[----:B------:R-:W-:Y:S01]  /*16f0*/  UMOV UR31, URZ ;  /* 0x000000ff001f7c82 */ /* 0x000fe20008000000 */
[----:B------:R-:W-:Y:S01]  /*1700*/  IADD3 R3, PT, PT, RZ, -R3, RZ ;  /* 0x80000003ff037210 */ /* 0x000fe20007ffe0ff */
[----:B---3--:R-:W3:Y:S02]  /*1710*/  S2UR UR60, SR_CgaCtaId ;  /* 0x00000000003c79c3 */ /* 0x008ee40000008800 */
[----:B--2---:R-:W2:Y:S08]  /*1720*/  MUFU.RCP R16, R6 ;  /* 0x0000000600107308 */ /* 0x004eb00000001000 */
[----:B------:R-:W-:Y:S01]  /*1730*/  USHF.L.U32 UR54, UR54, 0x6, URZ ;  /* 0x0000000636367899 */ /* 0x000fe200080006ff */
[----:B-1----:R-:W-:-:S04]  /*1740*/  IABS R13, R7 ;  /* 0x00000007000d7213 */ /* 0x002fc80000000000 */
[----:B------:R-:W1:Y:S01]  /*1750*/  I2F.RP R6, R13 ;  /* 0x0000000d00067306 */ /* 0x000e620000209400 */
[----:B---3--:R-:W-:Y:S01]  /*1760*/  ULEA UR60, UR60, UR4, 0x18 ;  /* 0x000000043c3c7291 */ /* 0x008fe2000f8ec0ff */
[----:B--2---:R-:W-:-:S03]  /*1770*/  VIADD R16, R16, 0xffffffe ;  /* 0x0ffffffe10107836 */ /* 0x004fc60000000000 */
[----:B------:R-:W-:-:S03]  /*1780*/  ULEA UR4, UR63, UR60, 0x3 ;  /* 0x0000003c3f047291 */ /* 0x000fc6000f8e18ff */
[----:B------:R-:W2:Y:S08]  /*1790*/  F2I.FTZ.U32.TRUNC.NTZ R17, R16 ;  /* 0x0000001000117305 */ /* 0x000eb0000021f000 */
[----:B-1----:R-:W1:Y:S01]  /*17a0*/  MUFU.RCP R6, R6 ;  /* 0x0000000600067308 */ /* 0x002e620000001000 */
[----:B--2---:R-:W-:Y:S02]  /*17b0*/  IMAD.MOV R4, RZ, RZ, -R17 ;  /* 0x000000ffff047224 */ /* 0x004fe400078e0a11 */
[----:B------:R-:W-:-:S02]  /*17c0*/  IMAD.MOV.U32 R16, RZ, RZ, RZ ;  /* 0x000000ffff107224 */ /* 0x000fc400078e00ff */
[----:B------:R-:W-:-:S04]  /*17d0*/  IMAD R15, R4, R5, RZ ;  /* 0x00000005040f7224 */ /* 0x000fc800078e02ff */
[----:B------:R-:W-:-:S04]  /*17e0*/  IMAD.HI.U32 R15, R17, R15, R16 ;  /* 0x0000000f110f7227 */ /* 0x000fc800078e0010 */
[----:B-1----:R-:W-:Y:S02]  /*17f0*/  VIADD R16, R6, 0xffffffe ;  /* 0x0ffffffe06107836 */ /* 0x002fe40000000000 */
[----:B------:R-:W-:Y:S02]  /*1800*/  IMAD.HI.U32 R4, R15, R2, RZ ;  /* 0x000000020f047227 */ /* 0x000fe400078e00ff */
[----:B------:R-:W1:Y:S02]  /*1810*/  F2I.FTZ.U32.TRUNC.NTZ R17, R16 ;  /* 0x0000001000117305 */ /* 0x000e64000021f000 */
[----:B------:R-:W-:-:S05]  /*1820*/  IMAD R2, R4, R3, R2 ;  /* 0x0000000304027224 */ /* 0x000fca00078e0202 */
[----:B------:R-:W-:Y:S01]  /*1830*/  ISETP.GT.U32.AND P1, PT, R5, R2, PT ;  /* 0x000000020500720c */ /* 0x000fe20003f24070 */
[----:B-1----:R-:W-:Y:S02]  /*1840*/  IMAD.MOV R6, RZ, RZ, -R17 ;  /* 0x000000ffff067224 */ /* 0x002fe400078e0a11 */
[----:B------:R-:W-:Y:S02]  /*1850*/  IMAD.MOV.U32 R16, RZ, RZ, RZ ;  /* 0x000000ffff107224 */ /* 0x000fe400078e00ff */
[----:B------:R-:W-:-:S08]  /*1860*/  IMAD R6, R6, R13, RZ ;  /* 0x0000000d06067224 */ /* 0x000fd000078e02ff */
[----:B------:R-:W-:Y:S01]  /*1870*/  @!P1 IADD3 R4, PT, PT, R4, 0x1, RZ ;  /* 0x0000000104049810 */ /* 0x000fe20007ffe0ff */
[----:B------:R-:W-:Y:S01]  /*1880*/  @!P1 IMAD.IADD R2, R2, 0x1, -R5 ;  /* 0x0000000102029824 */ /* 0x000fe200078e0a05 */
[----:B------:R-:W-:Y:S01]  /*1890*/  ISETP.NE.AND P1, PT, R14, RZ, PT ;  /* 0x000000ff0e00720c */ /* 0x000fe20003f25270 */
[----:B------:R-:W-:-:S03]  /*18a0*/  IMAD.HI.U32 R6, R17, R6, R16 ;  /* 0x0000000611067227 */ /* 0x000fc600078e0010 */
[----:B------:R-:W-:Y:S02]  /*18b0*/  ISETP.GE.U32.AND P2, PT, R2, R5, PT ;  /* 0x000000050200720c */ /* 0x000fe40003f46070 */
[----:B------:R-:W-:Y:S01]  /*18c0*/  LOP3.LUT R2, R19, R14, RZ, 0x3c, !PT ;  /* 0x0000000e13027212 */ /* 0x000fe200078e3cff */
[----:B------:R-:W1:Y:S03]  /*18d0*/  LDC R5, c[0x0][0x5e0] ;  /* 0x00017800ff057b82 */ /* 0x000e660000000800 */
[----:B------:R-:W-:-:S07]  /*18e0*/  ISETP.GE.AND P0, PT, R2, RZ, PT ;  /* 0x000000ff0200720c */ /* 0x000fce0003f06270 */
[----:B------:R-:W-:-:S06]  /*18f0*/  @P2 VIADD R4, R4, 0x1 ;  /* 0x0000000104042836 */ /* 0x000fcc0000000000 */
[----:B------:R-:W-:Y:S02]  /*1900*/  @!P0 IADD3 R4, PT, PT, -R4, RZ, RZ ;  /* 0x000000ff04048210 */ /* 0x000fe40007ffe1ff */
[----:B------:R-:W-:-:S04]  /*1910*/  @!P1 LOP3.LUT R4, RZ, R14, RZ, 0x33, !PT ;  /* 0x0000000eff049212 */ /* 0x000fc800078e33ff */
[----:B------:R-:W-:Y:S02]  /*1920*/  IABS R3, R4 ;  /* 0x0000000400037213 */ /* 0x000fe40000000000 */
[----:B-1----:R-:W-:-:S03]  /*1930*/  IABS R2, R5 ;  /* 0x0000000500027213 */ /* 0x002fc60000000000 */
[----:B------:R-:W-:Y:S01]  /*1940*/  IMAD.HI.U32 R6, R6, R3, RZ ;  /* 0x0000000306067227 */ /* 0x000fe200078e00ff */
[----:B------:R-:W1:Y:S03]  /*1950*/  I2F.RP R15, R2 ;  /* 0x00000002000f7306 */ /* 0x000e660000209400 */
[----:B------:R-:W-:-:S04]  /*1960*/  IMAD.MOV R16, RZ, RZ, -R6 ;  /* 0x000000ffff107224 */ /* 0x000fc800078e0a06 */
[----:B------:R-:W-:Y:S01]  /*1970*/  IMAD R16, R13, R16, R3 ;  /* 0x000000100d107224 */ /* 0x000fe200078e0203 */
[----:B------:R-:W-:-:S04]  /*1980*/  LOP3.LUT R3, R4, R7, RZ, 0x3c, !PT ;  /* 0x0000000704037212 */ /* 0x000fc800078e3cff */
[----:B------:R-:W-:Y:S02]  /*1990*/  ISETP.GT.U32.AND P1, PT, R13, R16, PT ;  /* 0x000000100d00720c */ /* 0x000fe40003f24070 */
[----:B------:R-:W-:Y:S01]  /*19a0*/  ISETP.GE.AND P0, PT, R3, RZ, PT ;  /* 0x000000ff0300720c */ /* 0x000fe20003f06270 */
[----:B-1----:R-:W1:Y:S10]  /*19b0*/  MUFU.RCP R15, R15 ;  /* 0x0000000f000f7308 */ /* 0x002e740000001000 */
[----:B------:R-:W-:Y:S01]  /*19c0*/  @!P1 IADD3 R16, PT, PT, R16, -R13, RZ ;  /* 0x8000000d10109210 */ /* 0x000fe20007ffe0ff */
[----:B------:R-:W-:Y:S01]  /*19d0*/  @!P1 VIADD R6, R6, 0x1 ;  /* 0x0000000106069836 */ /* 0x000fe20000000000 */
[----:B------:R-:W-:-:S02]  /*19e0*/  ISETP.NE.AND P1, PT, R7, RZ, PT ;  /* 0x000000ff0700720c */ /* 0x000fc40003f25270 */
[----:B------:R-:W-:Y:S01]  /*19f0*/  ISETP.GE.U32.AND P2, PT, R16, R13, PT ;  /* 0x0000000d1000720c */ /* 0x000fe20003f46070 */
[----:B------:R-:W-:Y:S02]  /*1a00*/  HFMA2 R16, -RZ, RZ, 0, 0 ;  /* 0x00000000ff107431 */ /* 0x000fe400000001ff */
[----:B-1----:R-:W-:Y:S01]  /*1a10*/  VIADD R17, R15, 0xffffffe ;  /* 0x0ffffffe0f117836 */ /* 0x002fe20000000000 */
[----:B------:R-:W-:-:S05]  /*1a20*/  SHF.L.U32 R15, R12, 0x1f, RZ ;  /* 0x0000001f0c0f7819 */ /* 0x000fca00000006ff */
[----:B------:R-:W1:Y:S04]  /*1a30*/  F2I.FTZ.U32.TRUNC.NTZ R17, R17 ;  /* 0x0000001100117305 */ /* 0x000e68000021f000 */
[----:B------:R-:W-:Y:S01]  /*1a40*/  @P2 IADD3 R6, PT, PT, R6, 0x1, RZ ;  /* 0x0000000106062810 */ /* 0x000fe20007ffe0ff */
[----:B------:R2:W3:Y:S04]  /*1a50*/  SYNCS.PHASECHK.TRANS64.TRYWAIT P2, [UR4+0x40], R15 ;  /* 0x0000400fff0075a7 */ /* 0x0004e80008041104 */
[----:B------:R-:W-:Y:S01]  /*1a60*/  @!P0 IMAD.MOV R6, RZ, RZ, -R6 ;  /* 0x000000ffff068224 */ /* 0x000fe200078e0a06 */
[----:B------:R-:W-:Y:S01]  /*1a70*/  @!P1 LOP3.LUT R6, RZ, R7, RZ, 0x33, !PT ;  /* 0x00000007ff069212 */ /* 0x000fe200078e33ff */
[----:B-1----:R-:W-:-:S04]  /*1a80*/  IMAD.MOV R3, RZ, RZ, -R17 ;  /* 0x000000ffff037224 */ /* 0x002fc800078e0a11 */
[----:B------:R-:W-:Y:S01]  /*1a90*/  IMAD R13, R3, R2, RZ ;  /* 0x00000002030d7224 */ /* 0x000fe200078e02ff */
[----:B------:R-:W-:-:S03]  /*1aa0*/  IABS R3, R6 ;  /* 0x0000000600037213 */ /* 0x000fc60000000000 */
[----:B------:R-:W-:-:S04]  /*1ab0*/  IMAD.HI.U32 R16, R17, R13, R16 ;  /* 0x0000000d11107227 */ /* 0x000fc800078e0010 */
[----:B------:R-:W-:-:S04]  /*1ac0*/  IMAD.MOV.U32 R13, RZ, RZ, R3 ;  /* 0x000000ffff0d7224 */ /* 0x000fc800078e0003 */
[----:B------:R-:W-:-:S04]  /*1ad0*/  IMAD.HI.U32 R16, R16, R13, RZ ;  /* 0x0000000d10107227 */ /* 0x000fc800078e00ff */
[----:B------:R-:W-:-:S04]  /*1ae0*/  IMAD.MOV R3, RZ, RZ, -R16 ;  /* 0x000000ffff037224 */ /* 0x000fc800078e0a10 */
[----:B------:R-:W-:-:S05]  /*1af0*/  IMAD R3, R2, R3, R13 ;  /* 0x0000000302037224 */ /* 0x000fca00078e020d */
[----:B------:R-:W-:-:S13]  /*1b00*/  ISETP.GT.U32.AND P1, PT, R2, R3, PT ;  /* 0x000000030200720c */ /* 0x000fda0003f24070 */
[-C--:B------:R-:W-:Y:S01]  /*1b10*/  @!P1 IADD3 R3, PT, PT, R3, -R2.reuse, RZ ;  /* 0x8000000203039210 */ /* 0x080fe20007ffe0ff */
[----:B------:R-:W-:Y:S01]  /*1b20*/  @!P1 VIADD R16, R16, 0x1 ;  /* 0x0000000110109836 */ /* 0x000fe20000000000 */
[----:B------:R-:W-:Y:S02]  /*1b30*/  ISETP.NE.AND P1, PT, R5, RZ, PT ;  /* 0x000000ff0500720c */ /* 0x000fe40003f25270 */
[----:B------:R-:W-:Y:S01]  /*1b40*/  ISETP.GE.U32.AND P3, PT, R3, R2, PT ;  /* 0x000000020300720c */ /* 0x000fe20003f66070 */
[----:B------:R-:W-:Y:S01]  /*1b50*/  IMAD.MOV R2, RZ, RZ, -R4 ;  /* 0x000000ffff027224 */ /* 0x000fe200078e0a04 */
[----:B------:R-:W-:-:S03]  /*1b60*/  LOP3.LUT R3, R6, R5, RZ, 0x3c, !PT ;  /* 0x0000000506037212 */ /* 0x000fc600078e3cff */
[----:B------:R-:W-:Y:S01]  /*1b70*/  IMAD R2, R14, R2, R19 ;  /* 0x000000020e027224 */ /* 0x000fe200078e0213 */
[----:B------:R-:W-:Y:S01]  /*1b80*/  ISETP.GE.AND P0, PT, R3, RZ, PT ;  /* 0x000000ff0300720c */ /* 0x000fe20003f06270 */
[----:B------:R-:W-:-:S03]  /*1b90*/  IMAD.MOV R3, RZ, RZ, -R6 ;  /* 0x000000ffff037224 */ /* 0x000fc600078e0a06 */
[----:B------:R-:W-:Y:S01]  /*1ba0*/  R2UR UR34, R2 ;  /* 0x00000000022272ca */ /* 0x000fe200000e0000 */
[----:B------:R-:W-:Y:S02]  /*1bb0*/  IMAD R7, R7, R3, R4 ;  /* 0x0000000307077224 */ /* 0x000fe400078e0204 */
[----:B------:R-:W-:-:S06]  /*1bc0*/  @P3 IADD3 R16, PT, PT, R16, 0x1, RZ ;  /* 0x0000000110103810 */ /* 0x000fcc0007ffe0ff */
[----:B------:R-:W-:Y:S01]  /*1bd0*/  @!P0 IMAD.MOV R16, RZ, RZ, -R16 ;  /* 0x000000ffff108224 */ /* 0x000fe200078e0a10 */
[----:B------:R-:W-:-:S03]  /*1be0*/  @!P1 LOP3.LUT R16, RZ, R5, RZ, 0x33, !PT ;  /* 0x00000005ff109212 */ /* 0x000fc600078e33ff */
[----:B------:R-:W-:Y:S01]  /*1bf0*/  USHF.L.U32 UR34, UR34, 0x7, URZ ;  /* 0x0000000722227899 */ /* 0x000fe200080006ff */
[----:B------:R-:W-:-:S05]  /*1c00*/  IADD3 R2, PT, PT, -R16, RZ, RZ ;  /* 0x000000ff10027210 */ /* 0x000fca0007ffe1ff */
[----:B------:R-:W-:Y:S01]  /*1c10*/  IMAD R6, R5, R2, R6 ;  /* 0x0000000205067224 */ /* 0x000fe200078e0206 */
[----:B--2---:R-:W-:Y:S06]  /*1c20*/  BRA.U !UP0, `(.L_x_23) ;  /* 0x0000000508f87547 */ /* 0x004fec000b800000 */
[----:B------:R-:W1:Y:S01]  /*1c30*/  LDC.64 R2, c[0x0][0x5f8] ;  /* 0x00017e00ff027b82 */ /* 0x000e620000000a00 */
[----:B------:R-:W2:Y:S01]  /*1c40*/  LDCU UR5, c[0x0][0x5c8] ;  /* 0x0000b900ff0577ac */ /* 0x000ea20008000800 */
[----:B------:R-:W1:Y:S06]  /*1c50*/  LDCU.64 UR8, c[0x0][0x5c0] ;  /* 0x0000b800ff0877ac */ /* 0x000e6c0008000a00 */
[----:B------:R-:W2:Y:S01]  /*1c60*/  LDC R13, c[0x0][0x600] ;  /* 0x00018000ff0d7b82 */ /* 0x000ea20000000800 */
[----:B------:R-:W4:Y:S01]  /*1c70*/  LDCU UR49, c[0x0][0x5a8] ;  /* 0x0000b500ff3177ac */ /* 0x000f220008000800 */
[----:B------:R-:W1:Y:S01]  /*1c80*/  LDCU UR48, c[0x0][0x59c] ;  /* 0x0000b380ff3077ac */ /* 0x000e620008000800 */
[----:B------:R-:W1:Y:S01]  /*1c90*/  LDCU UR47, c[0x0][0x590] ;  /* 0x0000b200ff2f77ac */ /* 0x000e620008000800 */
[----:B------:R-:W1:Y:S02]  /*1ca0*/  LDCU UR46, c[0x0][0x594] ;  /* 0x0000b280ff2e77ac */ /* 0x000e640008000800 */
[----:B-1----:R-:W-:Y:S01]  /*1cb0*/  IMAD R2, R7, UR8, R2 ;  /* 0x0000000807027c24 */ /* 0x002fe2000f8e0202 */
[----:B------:R-:W1:Y:S01]  /*1cc0*/  LDCU UR45, c[0x0][0x598] ;  /* 0x0000b300ff2d77ac */ /* 0x000e620008000800 */
[----:B------:R-:W-:Y:S01]  /*1cd0*/  IMAD R5, R6, UR9, R3 ;  /* 0x0000000906057c24 */ /* 0x000fe2000f8e0203 */
[----:B------:R-:W1:Y:S01]  /*1ce0*/  LDCU UR44, c[0x0][0x5ac] ;  /* 0x0000b580ff2c77ac */ /* 0x000e620008000800 */
[----:B--2---:R-:W-:Y:S01]  /*1cf0*/  IMAD R4, R16, UR5, R13 ;  /* 0x0000000510047c24 */ /* 0x004fe2000f8e020d */
[----:B------:R-:W2:Y:S01]  /*1d00*/  LDCU UR39, c[0x0][0x5b0] ;  /* 0x0000b600ff2777ac */ /* 0x000ea20008000800 */
[----:B------:R-:W1:Y:S01]  /*1d10*/  LDCU UR15, c[0x0][0x5cc] ;  /* 0x0000b980ff0f77ac */ /* 0x000e620008000800 */
[----:B------:R-:W1:Y:S01]  /*1d20*/  LDCU UR4, c[0x0][0x5ec] ;  /* 0x0000bd80ff0477ac */ /* 0x000e620008000800 */
[----:B------:R-:W1:Y:S01]  /*1d30*/  LDCU.64 UR42, c[0x0][0x5a0] ;  /* 0x0000b400ff2a77ac */ /* 0x000e620008000a00 */
[----:B------:R-:W1:Y:S01]  /*1d40*/  LDCU.64 UR40, c[0x0][0x5d0] ;  /* 0x0000ba00ff2877ac */ /* 0x000e620008000a00 */
[----:B------:R-:W1:Y:S01]  /*1d50*/  LDCU.64 UR6, c[0x0][0x5f0] ;  /* 0x0000be00ff0677ac */ /* 0x000e620008000a00 */
[----:B------:R-:W-:-:S02]  /*1d60*/  UIADD3 UR58, UPT, UPT, UR54, 0x20, URZ ;  /* 0x00000020363a7890 */ /* 0x000fc4000fffe0ff */
[----:B------:R-:W-:Y:S02]  /*1d70*/  UIADD3 UR26, UPT, UPT, UR34, 0x20, URZ ;  /* 0x00000020221a7890 */ /* 0x000fe4000fffe0ff */
[----:B------:R-:W-:Y:S02]  /*1d80*/  UIADD3 UR18, UPT, UPT, UR34, 0x40, URZ ;  /* 0x0000004022127890 */ /* 0x000fe4000fffe0ff */
[----:B------:R-:W-:Y:S01]  /*1d90*/  UIADD3 UR10, UPT, UPT, UR34, 0x60, URZ ;  /* 0x00000060220a7890 */ /* 0x000fe2000fffe0ff */
[----:B----4-:R-:W-:-:S11]  /*1da0*/  UMOV UR50, URZ ;  /* 0x000000ff00327c82 */ /* 0x010fd60008000000 */
.L_x_29:
[----:B------:R-:W-:Y:S01]  /*1db0*/  @!P6 MOV R13, 0x6000 ;  /* 0x00006000000de802 */ /* 0x000fe20000000f00 */
[----:B------:R-:W-:Y:S01]  /*1dc0*/  ULEA UR53, UR63, UR60, 0x3 ;  /* 0x0000003c3f357291 */ /* 0x000fe2000f8e18ff */
[----:B---3--:R-:W-:Y:S11]  /*1dd0*/  @P2 BRA `(.L_x_24) ;  /* 0x00000000000c2947 */ /* 0x008ff60003800000 */
[----:B------:R-:W-:Y:S04]  /*1de0*/  SHF.L.U32 R18, R12, 0x1f, RZ ;  /* 0x0000001f0c127819 */ /* 0x000fe800000006ff */
[----:B------:R-:W3:Y:S02]  /*1df0*/  SYNCS.PHASECHK.TRANS64.TRYWAIT P0, [UR53+0x40], R18 ;  /* 0x00004012ff0075a7 */ /* 0x000ee40008001135 */
[----:B---3--:R-:W-:Y:S05]  /*1e00*/  @!P0 BRA `(.L_x_25) ;  /* 0x0000007c00348947 */ /* 0x008fea0003800000 */
.L_x_24:
[----:B------:R4:W-:Y:S01]  /*1e10*/  @!P6 SYNCS.ARRIVE.TRANS64 RZ, [UR53], R13 ;  /* 0x0000000dffffe9a7 */ /* 0x0009e20008000035 */
[----:B------:R-:W-:Y:S04]  /*1e20*/  ULOP3.LUT UR5, UR62, 0x2, URZ, 0xfc, !UPT ;  /* 0x000000023e057892 */ /* 0x000fe8000f8efcff */
[----:B------:R-:W-:Y:S09]  /*1e30*/  UISETP.NE.AND UP0, UPT, UR5, 0x2, UPT ;  /* 0x000000020500788c */ /* 0x000ff2000bf05270 */
[----:B------:R-:W-:Y:S05]  /*1e40*/  BRA.U UP0, `(.L_x_26) ;  /* 0x0000000100047547 */ /* 0x000fea000b800000 */
[----:B-12---:R-:W-:Y:S05]  /*1e50*/  BPT.TRAP 0x1 ;  /* 0x000000040000795c */ /* 0x006fea0000300000 */
.L_x_26:
[----:B------:R-:W-:Y:S04]  /*1e60*/  BSSY.RECONVERGENT B0, `(.L_x_27) ;  /* 0x0000003000007945 */ /* 0x000fe80003800200 */
[----:B------:R-:W-:Y:S05]  /*1e70*/  @P5 BRA `(.L_x_28) ;  /* 0x0000000000045947 */ /* 0x000fea0003800000 */
[----:B-12---:R-:W-:Y:S05]  /*1e80*/  BPT.TRAP 0x1 ;  /* 0x000000040000795c */ /* 0x006fea0000300000 */
.L_x_28:
[----:B-12---:R-:W-:Y:S05]  /*1e90*/  BSYNC.RECONVERGENT B0 ;  /* 0x0000000000007941 */ /* 0x006fea0003800200 */
.L_x_27:
[----:B------:R-:W-:Y:S01]  /*1ea0*/  UIADD3 UR5, UPT, UPT, UR63, 0x1, URZ ;  /* 0x000000013f057890 */ /* 0x000fe2000fffe0ff */
[----:B---3--:R-:W-:Y:S01]  /*1eb0*/  IMAD.MOV.U32 R3, RZ, RZ, 0x3 ;  /* 0x00000003ff037424 */ /* 0x008fe200078e00ff */
[----:B------:R-:W-:Y:S02]  /*1ec0*/  ULEA UR14, UR63, UR51, 0xc ;  /* 0x000000333f0e7291 */ /* 0x000fe4000f8e60ff */
[----:B------:R-:W-:Y:S02]  /*1ed0*/  UISETP.NE.AND UP4, UPT, UR5, 0x8, UPT ;  /* 0x000000080500788c */ /* 0x000fe4000bf85270 */
[----:B------:R-:W-:Y:S02]  /*1ee0*/  ULEA UR56, UR63, UR60, 0xd ;  /* 0x0000003c3f387291 */ /* 0x000fe4000f8e68ff */
[----:B------:R-:W-:Y:S02]  /*1ef0*/  USEL UR63, UR5, URZ, UP4 ;  /* 0x000000ff053f7287 */ /* 0x000fe4000a000000 */
[----:B------:R-:W-:Y:S02]  /*1f00*/  USEL UR5, URZ, 0x1, UP4 ;  /* 0x00000001ff057887 */ /* 0x000fe4000a000000 */
[----:B------:R-:W-:Y:S02]  /*1f10*/  USHF.L.U32 UR55, UR50, 0x5, URZ ;  /* 0x0000000532377899 */ /* 0x000fe400080006ff */
[----:B------:R-:W-:Y:S02]  /*1f20*/  ULEA UR8, UR63, UR60, 0x3 ;  /* 0x0000003c3f087291 */ /* 0x000fe4000f8e18ff */
[----:B------:R-:W-:Y:S01]  /*1f30*/  UISETP.NE.AND UP2, UPT, UR47, 0x1, UPT ;  /* 0x000000012f00788c */ /* 0x000fe2000bf45270 */
[----:B------:R-:W-:Y:S01]  /*1f40*/  LOP3.LUT R12, R12, UR5, RZ, 0x3c, !PT ;  /* 0x000000050c0c7c12 */ /* 0x000fe2000f8e3cff */
[----:B------:R-:W-:Y:S01]  /*1f50*/  ULOP3.LUT UR5, UR55, UR23, URZ, 0xfc, !UPT ;  /* 0x0000001737057292 */ /* 0x000fe2000f8efcff */
[----:B------:R-:W-:Y:S02]  /*1f60*/  ELECT P0, URZ, PT ;  /* 0x0000000000ff782f */ /* 0x000fe40003800000 */
[----:B------:R-:W-:Y:S01]  /*1f70*/  SHF.L.U32 R15, R12, 0x1f, RZ ;  /* 0x0000001f0c0f7819 */ /* 0x000fe200000006ff */
[----:B------:R-:W-:Y:S02]  /*1f80*/  UIMAD.WIDE.U32 UR12, UR5, UR46, URZ ;  /* 0x0000002e050c72a5 */ /* 0x000fe4000f8e00ff */
[----:B------:R-:W-:Y:S01]  /*1f90*/  UIADD3 UR72, UP1, UPT, UR68, 0x80, URZ ;  /* 0x0000008044487890 */ /* 0x000fe2000ff3e0ff */
[----:B------:R1:W2:Y:S01]  /*1fa0*/  SYNCS.PHASECHK.TRANS64.TRYWAIT P2, [UR8+0x40], R15 ;  /* 0x0000400fff0075a7 */ /* 0x0002a20008041108 */
[----:B------:R-:W-:Y:S02]  /*1fb0*/  UIADD3 UR52, UPT, UPT, UR56, 0x8800, URZ ;  /* 0x0000880038347890 */ /* 0x000fe4000fffe0ff */
[----:B------:R-:W-:Y:S02]  /*1fc0*/  UIADD3.X UR73, UPT, UPT, URZ, UR69, URZ, UP1, !UPT ;  /* 0x00000045ff497290 */ /* 0x000fe40008ffe4ff */
[----:B------:R-:W-:Y:S02]  /*1fd0*/  UISETP.NE.AND UP3, UPT, UR48, 0x1, UPT ;  /* 0x000000013000788c */ /* 0x000fe4000bf65270 */
[----:B------:R-:W-:Y:S01]  /*1fe0*/  UIADD3 UR56, UPT, UPT, UR56, 0x9800, URZ ;  /* 0x0000980038387890 */ /* 0x000fe2000fffe0ff */
[----:B----4-:R-:W-:Y:S01]  /*1ff0*/  @P0 IMAD.U32 R13, R5, 0x20, R2 ;  /* 0x00000020050d0824 */ /* 0x010fe200078e0002 */
[----:B------:R-:W-:Y:S02]  /*2000*/  UISETP.NE.AND UP4, UPT, UR49, 0x1, UPT ;  /* 0x000000013100788c */ /* 0x000fe4000bf85270 */
[----:B------:R-:W-:Y:S01]  /*2010*/  UIADD3 UR70, UP0, UPT, UR68, 0x180, URZ ;  /* 0x0000018044467890 */ /* 0x000fe2000ff1e0ff */
[----:B------:R-:W-:Y:S01]  /*2020*/  @P0 IMAD.U32 R13, R4, 0x400, R13 ;  /* 0x00000400040d0824 */ /* 0x000fe200078e000d */
[----:B------:R-:W-:Y:S02]  /*2030*/  ULEA UR14, UR14, UR60, 0x2 ;  /* 0x0000003c0e0e7291 */ /* 0x000fe4000f8e10ff */
[----:B------:R-:W-:Y:S02]  /*2040*/  UIADD3.X UR71, UPT, UPT, URZ, UR69, URZ, UP0, !UPT ;  /* 0x00000045ff477290 */ /* 0x000fe400087fe4ff */
[----:B------:R-:W-:Y:S01]  /*2050*/  UIADD3 UR32, UPT, UPT, UR14, 0x18800, URZ ;  /* 0x000188000e207890 */ /* 0x000fe2000fffe0ff */
[----:B------:R-:W-:Y:S01]  /*2060*/  @P0 R2UR UR19, R13 ;  /* 0x000000000d1302ca */ /* 0x000fe200000e0000 */
[----:B------:R-:W-:Y:S02]  /*2070*/  UIADD3 UR24, UPT, UPT, UR14, 0x19800, URZ ;  /* 0x000198000e187890 */ /* 0x000fe4000fffe0ff */
[----:B------:R-:W-:Y:S02]  /*2080*/  UIADD3 UR16, UPT, UPT, UR14, 0x1a800, URZ ;  /* 0x0001a8000e107890 */ /* 0x000fe4000fffe0ff */
[----:B------:R-:W-:Y:S01]  /*2090*/  UIADD3 UR50, UPT, UPT, UR50, 0x1, URZ ;  /* 0x0000000132327890 */ /* 0x000fe2000fffe0ff */
[----:B------:R-:W-:Y:S01]  /*20a0*/  UMOV UR28, 0x0 ;  /* 0x00000000001c7882 */ /* 0x000fe20000000000 */
[----:B------:R-:W-:Y:S02]  /*20b0*/  UMOV UR29, 0x10000000 ;  /* 0x10000000001d7882 */ /* 0x000fe40000000000 */
[----:B------:R-:W-:Y:S01]  /*20c0*/  UISETP.NE.AND UP0, UPT, UR50, UR61, UPT ;  /* 0x0000003d3200728c */ /* 0x000fe2000bf05270 */
[----:B------:R-:W-:Y:S01]  /*20d0*/  UTMALDG.2D [UR52], [UR72], desc[UR28] ;  /* 0x00001c34480075b4 */ /* 0x000fe20008009000 */
[----:B------:R-:W-:Y:S01]  /*20e0*/  UMOV UR57, UR53 ;  /* 0x0000003500397c82 */ /* 0x000fe20008000000 */
[----:B------:R-:W-:Y:S01]  /*20f0*/  UMOV UR59, UR55 ;  /* 0x00000037003b7c82 */ /* 0x000fe20008000000 */
[----:B------:R-:W-:Y:S01]  /*2100*/  UMOV UR33, UR53 ;  /* 0x0000003500217c82 */ /* 0x000fe20008000000 */
[----:B------:R-:W-:Y:S01]  /*2110*/  UMOV UR25, UR53 ;  /* 0x0000003500197c82 */ /* 0x000fe20008000000 */
[----:B------:R-:W-:Y:S01]  /*2120*/  UMOV UR17, UR53 ;  /* 0x0000003500117c82 */ /* 0x000fe20008000000 */
[----:B------:R-:W-:Y:S01]  /*2130*/  UMOV UR9, UR53 ;  /* 0x0000003500097c82 */ /* 0x000fe20008000000 */
[----:B------:R-:W-:Y:S01]  /*2140*/  IMAD.U32 R18, RZ, RZ, UR19 ;  /* 0x00000013ff127e24 */ /* 0x000fe2000f8e00ff */
[----:B------:R3:W-:Y:S01]  /*2150*/  UTMALDG.2D [UR56], [UR72], desc[UR28] ;  /* 0x00001c38480075b4 */ /* 0x0007e20008009000 */
[----:B------:R-:W-:Y:S01]  /*2160*/  UMOV UR8, UR13 ;  /* 0x0000000d00087c82 */ /* 0x000fe20008000000 */
[----:B------:R-:W-:Y:S01]  /*2170*/  @P0 R2UR UR13, R3 ;  /* 0x00000000030d02ca */ /* 0x000fe200000e0000 */
[----:B------:R-:W-:Y:S04]  /*2180*/  USHF.R.U32.HI UR8, URZ, UR45, UR8 ;  /* 0x0000002dff087299 */ /* 0x000fe80008011608 */
[----:B------:R-:W-:Y:S04]  /*2190*/  USEL UR12, UR5, UR8, !UP2 ;  /* 0x00000008050c7287 */ /* 0x000fe8000d000000 */
[----:B------:R-:W-:Y:S02]  /*21a0*/  UIMAD.WIDE.U32 UR20, UR12, UR42, URZ ;  /* 0x0000002a0c1472a5 */ /* 0x000fe4000f8e00ff */
[----:B------:R-:W-:Y:S02]  /*21b0*/  UIADD3 UR8, UPT, UPT, -UR12, URZ, URZ ;  /* 0x000000ff0c087290 */ /* 0x000fe4000fffe1ff */
[----:B------:R-:W-:Y:S02]  /*21c0*/  IMAD.U32 R3, RZ, RZ, UR13 ;  /* 0x0000000dff037e24 */ /* 0x000fe4000f8e00ff */
[----:B------:R-:W-:Y:S02]  /*21d0*/  UIMAD UR5, UR47, UR8, UR5 ;  /* 0x000000082f0572a4 */ /* 0x000fe4000f8e0205 */
[----:B------:R-:W-:Y:S01]  /*21e0*/  UIADD3 UR8, UPT, UPT, UR14, 0x1b800, URZ ;  /* 0x0001b8000e087890 */ /* 0x000fe2000fffe0ff */
[----:B------:R-:W-:Y:S01]  /*21f0*/  @P0 PRMT R3, R18, 0x5410, R3 ;  /* 0x0000541012030816 */ /* 0x000fe20000000003 */
[----:B------:R-:W-:Y:S01]  /*2200*/  UIMAD UR35, UR5, UR15, UR4 ;  /* 0x0000000f052372a4 */ /* 0x000fe2000f8e0204 */
[----:B------:R-:W-:Y:S02]  /*2210*/  UMOV UR11, UR21 ;  /* 0x00000015000b7c82 */ /* 0x000fe40008000000 */
[----:B------:R-:W-:Y:S01]  /*2220*/  @P0 R2UR UR31, R3 ;  /* 0x00000000031f02ca */ /* 0x000fe200000e0000 */
[----:B------:R-:W-:Y:S03]  /*2230*/  USHF.R.U32.HI UR11, URZ, UR43, UR11 ;  /* 0x0000002bff0b7299 */ /* 0x000fe6000801160b */
[----:B------:R-:W-:Y:S01]  /*2240*/  UMOV UR27, UR35 ;  /* 0x00000023001b7c82 */ /* 0x000fe20008000000 */
[----:B------:R-:W-:Y:S01]  /*2250*/  USEL UR11, UR12, UR11, !UP3 ;  /* 0x0000000b0c0b7287 */ /* 0x000fe2000d800000 */
[----:B------:R-:W-:Y:S03]  /*2260*/  UMOV UR19, UR35 ;  /* 0x0000002300137c82 */ /* 0x000fe60008000000 */
[----:B------:R-:W-:Y:S07]  /*2270*/  UIMAD.WIDE.U32 UR20, UR11, UR44, URZ ;  /* 0x0000002c0b1472a5 */ /* 0x000fee000f8e00ff */
[----:B------:R-:W-:Y:S02]  /*2280*/  UMOV UR5, UR21 ;  /* 0x0000001500057c82 */ /* 0x000fe40008000000 */
[----:B------:R-:W-:Y:S02]  /*2290*/  USHF.R.U32.HI UR13, URZ, UR39, UR5 ;  /* 0x00000027ff0d7299 */ /* 0x000fe40008011605 */
[----:B------:R-:W-:Y:S02]  /*22a0*/  UIADD3 UR5, UPT, UPT, -UR11, URZ, URZ ;  /* 0x000000ff0b057290 */ /* 0x000fe4000fffe1ff */
[----:B------:R-:W-:Y:S02]  /*22b0*/  USEL UR38, UR11, UR13, !UP4 ;  /* 0x0000000d0b267287 */ /* 0x000fe4000e000000 */
[----:B------:R-:W-:Y:S02]  /*22c0*/  UIMAD UR5, UR48, UR5, UR12 ;  /* 0x00000005300572a4 */ /* 0x000fe4000f8e020c */
[----:B------:R-:W-:Y:S02]  /*22d0*/  UIADD3 UR12, UPT, UPT, -UR38, URZ, URZ ;  /* 0x000000ff260c7290 */ /* 0x000fe4000fffe1ff */
[----:B------:R-:W-:Y:S02]  /*22e0*/  UIMAD UR36, UR5, UR40, UR6 ;  /* 0x00000028052472a4 */ /* 0x000fe4000f8e0206 */
[----:B------:R-:W-:Y:S01]  /*22f0*/  UIMAD UR5, UR49, UR12, UR11 ;  /* 0x0000000c310572a4 */ /* 0x000fe2000f8e020b */
[----:B------:R-:W-:Y:S01]  /*2300*/  UMOV UR30, UR38 ;  /* 0x00000026001e7c82 */ /* 0x000fe20008000000 */
[----:B------:R-:W-:Y:S02]  /*2310*/  UMOV UR22, UR38 ;  /* 0x0000002600167c82 */ /* 0x000fe40008000000 */
[----:B------:R-:W-:Y:S01]  /*2320*/  UIMAD UR37, UR5, UR41, UR7 ;  /* 0x00000029052572a4 */ /* 0x000fe2000f8e0207 */
[----:B---3--:R-:W-:Y:S01]  /*2330*/  UMOV UR28, UR36 ;  /* 0x00000024001c7c82 */ /* 0x008fe20008000000 */
[----:B------:R-:W-:Y:S01]  /*2340*/  UMOV UR20, UR36 ;  /* 0x0000002400147c82 */ /* 0x000fe20008000000 */
[----:B------:R-:W-:Y:S01]  /*2350*/  UMOV UR11, UR35 ;  /* 0x00000023000b7c82 */ /* 0x000fe20008000000 */
[----:B------:R-:W-:Y:S01]  /*2360*/  UMOV UR12, UR36 ;  /* 0x00000024000c7c82 */ /* 0x000fe20008000000 */
[----:B------:R-:W-:Y:S02]  /*2370*/  UMOV UR14, UR38 ;  /* 0x00000026000e7c82 */ /* 0x000fe40008000000 */
[----:B------:R-:W-:Y:S01]  /*2380*/  UMOV UR29, UR37 ;  /* 0x00000025001d7c82 */ /* 0x000fe20008000000 */
[----:B------:R-:W-:Y:S01]  /*2390*/  UMOV UR21, UR37 ;  /* 0x0000002500157c82 */ /* 0x000fe20008000000 */
[----:B------:R-:W-:Y:S01]  /*23a0*/  UTMALDG.5D.IM2COL.MULTICAST [UR32], [UR70], UR31 ;  /* 0x00000020460073b4 */ /* 0x000fe2000806081f */
[----:B------:R-:W-:Y:S01]  /*23b0*/  UMOV UR13, UR37 ;  /* 0x00000025000d7c82 */ /* 0x000fe20008000000 */
[----:B------:R-:W-:Y:S01]  /*23c0*/  UTMALDG.5D.IM2COL.MULTICAST [UR24], [UR70], UR31 ;  /* 0x00000018460073b4 */ /* 0x000fe2000806081f */
[----:B------:R-:W-:Y:S01]  /*23d0*/  UTMALDG.5D.IM2COL.MULTICAST [UR16], [UR70], UR31 ;  /* 0x00000010460073b4 */ /* 0x000fe2000806081f */
[----:B------:R3:W-:Y:S02]  /*23e0*/  UTMALDG.5D.IM2COL.MULTICAST [UR8], [UR70], UR31 ;  /* 0x00000008460073b4 */ /* 0x0007e4000806081f */
[----:B---3--:R-:W-:Y:S01]  /*23f0*/  UMOV UR31, UR61 ;  /* 0x0000003d001f7c82 */ /* 0x008fe20008000000 */
[----:B-12---:R-:W-:Y:S05]  /*2400*/  BRA.U UP0, `(.L_x_29) ;  /* 0xfffffff900687547 */ /* 0x006fea000b83ffff */
.L_x_23:
[----:B------:R-:W-:Y:S01]  /*2410*/  ULEA UR4, UR63, UR60, 0x3 ;  /* 0x0000003c3f047291 */ /* 0x000fe2000f8e18ff */
[----:B------:R-:W-:Y:S01]  /*2420*/  SHF.L.U32 R2, R12, 0x1f, RZ ;  /* 0x0000001f0c027819 */ /* 0x000fe200000006ff */
[----:B------:R-:W-:Y:S01]  /*2430*/  @!P4 SYNCS.ARRIVE.TRANS64.A1T0 RZ, [UR60+0xc8], RZ ;  /* 0x0000c8ffffffc9a7 */ /* 0x000fe2000810003c */
[----:B------:R-:W-:-:S06]  /*2440*/  UISETP.GT.AND UP0, UPT, UR67, UR66, UPT ;  /* 0x000000424300728c */ /* 0x000fcc000bf04270 */
[----:B------:R1:W2:Y:S03]  /*2450*/  SYNCS.PHASECHK.TRANS64.TRYWAIT P1, [UR4+0x40], R2 ;  /* 0x00004002ff0075a7 */ /* 0x0002a60008021104 */
[----:B------:R-:W-:Y:S05]  /*2460*/  BRA.U !UP0, `(.L_x_30) ;  /* 0x0000000508f47547 */ /* 0x000fea000b800000 */
[----:B-1----:R-:W1:Y:S01]  /*2470*/  LDC.64 R2, c[0x0][0x5f8] ;  /* 0x00017e00ff027b82 */ /* 0x002e620000000a00 */
[----:B------:R-:W4:Y:S01]  /*2480*/  LDCU UR5, c[0x0][0x5c8] ;  /* 0x0000b900ff0577ac */ /* 0x000f220008000800 */
[----:B------:R-:W1:Y:S06]  /*2490*/  LDCU.64 UR8, c[0x0][0x5c0] ;  /* 0x0000b800ff0877ac */ /* 0x000e6c0008000a00 */
[----:B------:R-:W4:Y:S01]  /*24a0*/  LDC R5, c[0x0][0x600] ;  /* 0x00018000ff057b82 */ /* 0x000f220000000800 */
[----:B------:R-:W-:Y:S01]  /*24b0*/  UIADD3 UR50, UPT, UPT, UR64, UR31, URZ ;  /* 0x0000001f40327290 */ /* 0x000fe2000fffe0ff */
[----:B------:R-:W1:Y:S01]  /*24c0*/  LDCU UR49, c[0x0][0x5a8] ;  /* 0x0000b500ff3177ac */ /* 0x000e620008000800 */
[----:B------:R-:W1:Y:S01]  /*24d0*/  LDCU UR48, c[0x0][0x59c] ;  /* 0x0000b380ff3077ac */ /* 0x000e620008000800 */
[----:B------:R-:W1:Y:S01]  /*24e0*/  LDCU UR47, c[0x0][0x590] ;  /* 0x0000b200ff2f77ac */ /* 0x000e620008000800 */
[----:B------:R-:W1:Y:S02]  /*24f0*/  LDCU UR46, c[0x0][0x594] ;  /* 0x0000b280ff2e77ac */ /* 0x000e640008000800 */
[----:B-1----:R-:W-:-:S02]  /*2500*/  IMAD R2, R7, UR8, R2 ;  /* 0x0000000807027c24 */ /* 0x002fc4000f8e0202 */
[----:B------:R-:W-:Y:S01]  /*2510*/  IMAD R3, R6, UR9, R3 ;  /* 0x0000000906037c24 */ /* 0x000fe2000f8e0203 */
[----:B------:R-:W1:Y:S01]  /*2520*/  LDCU UR45, c[0x0][0x598] ;  /* 0x0000b300ff2d77ac */ /* 0x000e620008000800 */
[----:B------:R-:W1:Y:S01]  /*2530*/  LDCU UR44, c[0x0][0x5ac] ;  /* 0x0000b580ff2c77ac */ /* 0x000e620008000800 */
[----:B----4-:R-:W-:Y:S01]  /*2540*/  IMAD R16, R16, UR5, R5 ;  /* 0x0000000510107c24 */ /* 0x010fe2000f8e0205 */
[----:B------:R-:W4:Y:S01]  /*2550*/  LDCU UR39, c[0x0][0x5b0] ;  /* 0x0000b600ff2777ac */ /* 0x000f220008000800 */
        /* <DEDUP_REMOVED lines=8> */
[----:B------:R-:W-:-:S12]  /*25e0*/  UIADD3 UR10, UPT, UPT, UR34, 0x60, URZ ;  /* 0x00000060220a7890 */ /* 0x000fd8000fffe0ff */
.L_x_36:
[----:B------:R-:W-:Y:S01]  /*25f0*/  @!P6 MOV R5, 0x6000 ;  /* 0x000060000005e802 */ /* 0x000fe20000000f00 */
[----:B------:R-:W-:Y:S01]  /*2600*/  ULEA UR53, UR63, UR60, 0x3 ;  /* 0x0000003c3f357291 */ /* 0x000fe2000f8e18ff */
[----:B--2---:R-:W-:Y:S11]  /*2610*/  @P1 BRA `(.L_x_31) ;  /* 0x00000000000c1947 */ /* 0x004ff60003800000 */
[----:B------:R-:W-:Y:S04]  /*2620*/  SHF.L.U32 R7, R12, 0x1f, RZ ;  /* 0x0000001f0c077819 */ /* 0x000fe800000006ff */
[----:B------:R-:W2:Y:S02]  /*2630*/  SYNCS.PHASECHK.TRANS64.TRYWAIT P0, [UR53+0x40], R7 ;  /* 0x00004007ff0075a7 */ /* 0x000ea40008001135 */
[----:B--2---:R-:W-:Y:S05]  /*2640*/  @!P0 BRA `(.L_x_32) ;  /* 0x00000074003c8947 */ /* 0x004fea0003800000 */
.L_x_31:
[----:B------:R1:W-:Y:S01]  /*2650*/  @!P6 SYNCS.ARRIVE.TRANS64 RZ, [UR53], R5 ;  /* 0x00000005ffffe9a7 */ /* 0x0003e20008000035 */
[----:B------:R-:W-:Y:S04]  /*2660*/  ULOP3.LUT UR5, UR62, 0x2, URZ, 0xfc, !UPT ;  /* 0x000000023e057892 */ /* 0x000fe8000f8efcff */
[----:B------:R-:W-:Y:S09]  /*2670*/  UISETP.NE.AND UP0, UPT, UR5, 0x2, UPT ;  /* 0x000000020500788c */ /* 0x000ff2000bf05270 */
[----:B------:R-:W-:Y:S05]  /*2680*/  BRA.U UP0, `(.L_x_33) ;  /* 0x0000000100047547 */ /* 0x000fea000b800000 */
[----:B-1--4-:R-:W-:Y:S05]  /*2690*/  BPT.TRAP 0x1 ;  /* 0x000000040000795c */ /* 0x012fea0000300000 */
.L_x_33:
[----:B------:R-:W-:Y:S04]  /*26a0*/  BSSY.RECONVERGENT B0, `(.L_x_34) ;  /* 0x0000003000007945 */ /* 0x000fe80003800200 */
[----:B------:R-:W-:Y:S05]  /*26b0*/  @P5 BRA `(.L_x_35) ;  /* 0x0000000000045947 */ /* 0x000fea0003800000 */
[----:B-1--4-:R-:W-:Y:S05]  /*26c0*/  BPT.TRAP 0x1 ;  /* 0x000000040000795c */ /* 0x012fea0000300000 */
.L_x_35:
[----:B-1--4-:R-:W-:Y:S05]  /*26d0*/  BSYNC.RECONVERGENT B0 ;  /* 0x0000000000007941 */ /* 0x012fea0003800200 */
.L_x_34:
[----:B------:R-:W-:Y:S01]  /*26e0*/  UIADD3 UR8, UPT, UPT, UR63, 0x1, URZ ;  /* 0x000000013f087890 */ /* 0x000fe2000fffe0ff */
[----:B--2---:R-:W-:Y:S01]  /*26f0*/  IMAD.MOV.U32 R4, RZ, RZ, 0x3 ;  /* 0x00000003ff047424 */ /* 0x004fe200078e00ff */
[----:B------:R-:W-:Y:S02]  /*2700*/  USHF.L.U32 UR55, UR31, 0x5, URZ ;  /* 0x000000051f377899 */ /* 0x000fe400080006ff */
[----:B------:R-:W-:Y:S02]  /*2710*/  UISETP.NE.AND UP5, UPT, UR8, 0x8, UPT ;  /* 0x000000080800788c */ /* 0x000fe4000bfa5270 */
[----:B------:R-:W-:Y:S02]  /*2720*/  ULEA UR14, UR63, UR51, 0xc ;  /* 0x000000333f0e7291 */ /* 0x000fe4000f8e60ff */
[----:B------:R-:W-:Y:S02]  /*2730*/  USEL UR5, URZ, 0x1, UP5 ;  /* 0x00000001ff057887 */ /* 0x000fe4000a800000 */
[----:B------:R-:W-:Y:S02]  /*2740*/  ULEA UR56, UR63, UR60, 0xd ;  /* 0x0000003c3f387291 */ /* 0x000fe4000f8e68ff */
[----:B------:R-:W-:Y:S02]  /*2750*/  USEL UR63, UR8, URZ, UP5 ;  /* 0x000000ff083f7287 */ /* 0x000fe4000a800000 */
[----:B------:R-:W-:Y:S01]  /*2760*/  UISETP.NE.AND UP2, UPT, UR47, 0x1, UPT ;  /* 0x000000012f00788c */ /* 0x000fe2000bf45270 */
[----:B------:R-:W-:Y:S01]  /*2770*/  LOP3.LUT R12, R12, UR5, RZ, 0x3c, !PT ;  /* 0x000000050c0c7c12 */ /* 0x000fe2000f8e3cff */
[----:B------:R-:W-:Y:S02]  /*2780*/  ULOP3.LUT UR5, UR55, UR23, URZ, 0xfc, !UPT ;  /* 0x0000001737057292 */ /* 0x000fe4000f8efcff */
[----:B------:R-:W-:Y:S01]  /*2790*/  ULEA UR8, UR63, UR60, 0x3 ;  /* 0x0000003c3f087291 */ /* 0x000fe2000f8e18ff */
[----:B------:R-:W-:Y:S01]  /*27a0*/  SHF.L.U32 R6, R12, 0x1f, RZ ;  /* 0x0000001f0c067819 */ /* 0x000fe200000006ff */
[----:B------:R-:W-:Y:S01]  /*27b0*/  UIMAD.WIDE.U32 UR12, UR5, UR46, URZ ;  /* 0x0000002e050c72a5 */ /* 0x000fe2000f8e00ff */
[----:B------:R-:W-:Y:S01]  /*27c0*/  ELECT P0, URZ, PT ;  /* 0x0000000000ff782f */ /* 0x000fe20003800000 */
[----:B------:R-:W-:Y:S02]  /*27d0*/  UIADD3 UR74, UP1, UPT, UR68, 0x80, URZ ;  /* 0x00000080444a7890 */ /* 0x000fe4000ff3e0ff */
[----:B------:R-:W-:Y:S03]  /*27e0*/  UIADD3 UR52, UPT, UPT, UR56, 0x8800, URZ ;  /* 0x0000880038347890 */ /* 0x000fe6000fffe0ff */
[----:B------:R1:W2:Y:S01]  /*27f0*/  SYNCS.PHASECHK.TRANS64.TRYWAIT P1, [UR8+0x40], R6 ;  /* 0x00004006ff0075a7 */ /* 0x0002a20008021108 */
[----:B------:R-:W-:Y:S02]  /*2800*/  UIADD3.X UR75, UPT, UPT, URZ, UR69, URZ, UP1, !UPT ;  /* 0x00000045ff4b7290 */ /* 0x000fe40008ffe4ff */
[----:B------:R-:W-:Y:S02]  /*2810*/  UISETP.NE.AND UP3, UPT, UR48, 0x1, UPT ;  /* 0x000000013000788c */ /* 0x000fe4000bf65270 */
[----:B------:R-:W-:Y:S02]  /*2820*/  UIADD3 UR56, UPT, UPT, UR56, 0x9800, URZ ;  /* 0x0000980038387890 */ /* 0x000fe4000fffe0ff */
[----:B------:R-:W-:Y:S01]  /*2830*/  UISETP.NE.AND UP4, UPT, UR49, 0x1, UPT ;  /* 0x000000013100788c */ /* 0x000fe2000bf85270 */
[----:B------:R-:W-:Y:S01]  /*2840*/  @P0 IMAD.U32 R5, R3, 0x20, R2 ;  /* 0x0000002003050824 */ /* 0x000fe200078e0002 */
[----:B------:R-:W-:Y:S02]  /*2850*/  UIADD3 UR70, UP0, UPT, UR68, 0x180, URZ ;  /* 0x0000018044467890 */ /* 0x000fe4000ff1e0ff */
[----:B------:R-:W-:Y:S01]  /*2860*/  ULEA UR14, UR14, UR60, 0x2 ;  /* 0x0000003c0e0e7291 */ /* 0x000fe2000f8e10ff */
[----:B------:R-:W-:Y:S01]  /*2870*/  @P0 IMAD.U32 R5, R16, 0x400, R5 ;  /* 0x0000040010050824 */ /* 0x000fe200078e0005 */
[----:B------:R-:W-:Y:S02]  /*2880*/  UIADD3.X UR71, UPT, UPT, URZ, UR69, URZ, UP0, !UPT ;  /* 0x00000045ff477290 */ /* 0x000fe400087fe4ff */
[----:B------:R-:W-:Y:S02]  /*2890*/  UIADD3 UR32, UPT, UPT, UR14, 0x18800, URZ ;  /* 0x000188000e207890 */ /* 0x000fe4000fffe0ff */
[----:B------:R-:W-:Y:S01]  /*28a0*/  UIADD3 UR24, UPT, UPT, UR14, 0x19800, URZ ;  /* 0x000198000e187890 */ /* 0x000fe2000fffe0ff */
[----:B------:R-:W-:Y:S01]  /*28b0*/  @P0 R2UR UR19, R5 ;  /* 0x00000000051302ca */ /* 0x000fe200000e0000 */
        /* <DEDUP_REMOVED lines=43> */
[----:B----4-:R-:W-:Y:S01]  /*2b70*/  UMOV UR28, UR36 ;  /* 0x00000024001c7c82 */ /* 0x010fe20008000000 */
[----:B------:R-:W-:Y:S01]  /*2b80*/  UMOV UR20, UR36 ;  /* 0x0000002400147c82 */ /* 0x000fe20008000000 */
[----:B------:R-:W-:Y:S01]  /*2b90*/  UMOV UR11, UR35 ;  /* 0x00000023000b7c82 */ /* 0x000fe20008000000 */
[----:B------:R-:W-:Y:S01]  /*2ba0*/  UMOV UR12, UR36 ;  /* 0x00000024000c7c82 */ /* 0x000fe20008000000 */
[----:B------:R-:W-:Y:S02]  /*2bb0*/  UMOV UR14, UR38 ;  /* 0x00000026000e7c82 */ /* 0x000fe40008000000 */
[----:B------:R-:W-:Y:S01]  /*2bc0*/  UMOV UR29, UR37 ;  /* 0x00000025001d7c82 */ /* 0x000fe20008000000 */
[----:B------:R-:W-:Y:S01]  /*2bd0*/  UMOV UR21, UR37 ;  /* 0x0000002500157c82 */ /* 0x000fe20008000000 */
[----:B------:R1:W-:Y:S01]  /*2be0*/  UTMALDG.5D.IM2COL.MULTICAST [UR32], [UR70], UR72 ;  /* 0x00000020460073b4 */ /* 0x0003e20008060848 */
[----:B------:R-:W-:Y:S01]  /*2bf0*/  UMOV UR13, UR37 ;  /* 0x00000025000d7c82 */ /* 0x000fe20008000000 */
[----:B------:R1:W-:Y:S01]  /*2c00*/  UTMALDG.5D.IM2COL.MULTICAST [UR24], [UR70], UR72 ;  /* 0x00000018460073b4 */ /* 0x0003e20008060848 */
[----:B------:R1:W-:Y:S01]  /*2c10*/  UTMALDG.5D.IM2COL.MULTICAST [UR16], [UR70], UR72 ;  /* 0x00000010460073b4 */ /* 0x0003e20008060848 */
[----:B------:R1:W-:Y:S02]  /*2c20*/  UTMALDG.5D.IM2COL.MULTICAST [UR8], [UR70], UR72 ;  /* 0x00000008460073b4 */ /* 0x0003e40008060848 */
[----:B-12---:R-:W-:Y:S05]  /*2c30*/  BRA.U UP0, `(.L_x_36) ;  /* 0xfffffff9006c7547 */ /* 0x006fea000b83ffff */
.L_x_30:
[----:B------:R-:W-:Y:S01]  /*2c40*/  SHF.L.U32 R3, R10, 0x1f, RZ ;  /* 0x0000001f0a037819 */ /* 0x000fe200000006ff */
[----:B------:R-:W-:-:S03]  /*2c50*/  NOP ;  /* 0x0000000000007918 */ /* 0x000fc60000000000 */
[----:B------:R-:W4:Y:S02]  /*2c60*/  SYNCS.PHASECHK.TRANS64.TRYWAIT P0, [UR60+0xd0], R3 ;  /* 0x0000d003ff0075a7 */ /* 0x000f24000800113c */
[----:B----4-:R-:W-:Y:S05]  /*2c70*/  @!P0 BRA `(.L_x_37) ;  /* 0x0000006c00c88947 */ /* 0x010fea0003800000 */
.L_x_138:
[----:B------:R-:W4:Y:S01]  /*2c80*/  LDS.128 R4, [UR60+0x110] ;  /* 0x0001103cff047984 */ /* 0x000f220008000c00 */
[----:B------:R-:W-:Y:S01]  /*2c90*/  UIADD3 UR4, UPT, UPT, UR60, 0xd8, URZ ;  /* 0x000000d83c047890 */ /* 0x000fe2000fffe0ff */
[----:B--2---:R-:W-:Y:S01]  /*2ca0*/  ISETP.GE.AND P1, PT, R26, 0x1, PT ;  /* 0x000000011a00780c */ /* 0x004fe20003f26270 */
[----:B------:R-:W-:Y:S01]  /*2cb0*/  @!PT LDS RZ, [RZ] ;  /* 0x00000000fffff984 */ /* 0x000fe20000000800 */
[----:B------:R-:W-:Y:S01]  /*2cc0*/  @!PT LDS RZ, [RZ] ;  /* 0x00000000fffff984 */ /* 0x000fe20000000800 */
[----:B------:R-:W-:Y:S01]  /*2cd0*/  @!PT LDS RZ, [RZ] ;  /* 0x00000000fffff984 */ /* 0x000fe20000000800 */
[----:B------:R-:W-:Y:S01]  /*2ce0*/  @!PT LDS RZ, [RZ] ;  /* 0x00000000fffff984 */ /* 0x000fe20000000800 */
[----:B------:R2:W-:Y:S06]  /*2cf0*/  MEMBAR.ALL.CTA ;  /* 0x0000000000007992 */ /* 0x0005ec0000008000 */
[----:B--2---:R-:W2:Y:S01]  /*2d00*/  FENCE.VIEW.ASYNC.S ;  /* 0x00000000000073c6 */ /* 0x004ea20000000000 */
[----:B------:R-:W-:-:S09]  /*2d10*/  UPRMT UR4, URZ, 0x654, UR4 ;  /* 0x00000654ff047896 */ /* 0x000fd20008000004 */
[----:B--2---:R-:W-:Y:S01]  /*2d20*/  SYNCS.ARRIVE.TRANS64.RED.A1T0 RZ, [UR4], RZ ;  /* 0x000000ffffff79a7 */ /* 0x004fe20008100404 */
[----:B----4-:R-:W-:-:S13]  /*2d30*/  LOP3.LUT P0, RZ, R6, 0x1, RZ, 0xc0, !PT ;  /* 0x0000000106ff7812 */ /* 0x010fda000780c0ff */
[----:B------:R-:W-:Y:S02]  /*2d40*/  @P0 MOV R11, R4 ;  /* 0x00000004000b0202 */ /* 0x000fe40000000f00 */
[----:B------:R-:W-:Y:S01]  /*2d50*/  @P0 LOP3.LUT R8, R5, 0xffff, RZ, 0xc0, !PT ;  /* 0x0000ffff05080812 */ /* 0x000fe200078ec0ff */
[----:B------:R-:W-:Y:S06]  /*2d60*/  @!P1 BRA `(.L_x_38) ;  /* 0x0000000000b89947 */ /* 0x000fec0003800000 */
[----:B------:R-:W2:Y:S01]  /*2d70*/  LDC.64 R4, c[0x0][0xc18] ;  /* 0x00030600ff047b82 */ /* 0x000ea20000000a00 */
[----:B------:R-:W-:-:S07]  /*2d80*/  ISETP.NE.AND P3, PT, R26, 0x1, PT ;  /* 0x000000011a00780c */ /* 0x000fce0003f65270 */
[----:B------:R-:W4:Y:S08]  /*2d90*/  LDC.64 R6, c[0x0][0xc10] ;  /* 0x00030400ff067b82 */ /* 0x000f300000000a00 */
[----:B------:R-:W3:Y:S08]  /*2da0*/  LDC R13, c[0x0][0xc20] ;  /* 0x00030800ff0d7b82 */ /* 0x000ef00000000800 */
[----:B------:R-:W3:Y:S01]  /*2db0*/  LDC R16, c[0x0][0xc0c] ;  /* 0x00030300ff107b82 */ /* 0x000ee20000000800 */
[----:B--2---:R-:W-:Y:S01]  /*2dc0*/  IMAD.HI.U32 R20, R0, R5, RZ ;  /* 0x0000000500147227 */ /* 0x004fe200078e00ff */
[----:B------:R-:W-:-:S06]  /*2dd0*/  ISETP.NE.AND P1, PT, R4, 0x1, PT ;  /* 0x000000010400780c */ /* 0x000fcc0003f25270 */
[----:B-1----:R-:W1:Y:S01]  /*2de0*/  LDC.64 R2, c[0x0][0xc28] ;  /* 0x00030a00ff027b82 */ /* 0x002e620000000a00 */
[----:B----4-:R-:W-:-:S04]  /*2df0*/  IMAD.HI.U32 R18, R9, R6, RZ ;  /* 0x0000000609127227 */ /* 0x010fc800078e00ff */
[----:B------:R-:W-:Y:S01]  /*2e00*/  IMAD.HI.U32 R22, R11, R6, RZ ;  /* 0x000000060b167227 */ /* 0x000fe200078e00ff */
[----:B------:R-:W-:Y:S02]  /*2e10*/  SHF.R.U32.HI R18, RZ, R7, R18 ;  /* 0x00000007ff127219 */ /* 0x000fe40000011612 */
[----:B---3--:R-:W-:Y:S01]  /*2e20*/  SHF.R.U32.HI R15, RZ, R13, R20 ;  /* 0x0000000dff0f7219 */ /* 0x008fe20000011614 */
[----:B------:R-:W-:Y:S01]  /*2e30*/  IMAD.HI.U32 R20, R8, R5, RZ ;  /* 0x0000000508147227 */ /* 0x000fe200078e00ff */
[----:B------:R-:W-:Y:S02]  /*2e40*/  SHF.R.U32.HI R22, RZ, R7, R22 ;  /* 0x00000007ff167219 */ /* 0x000fe40000011616 */
[----:B------:R-:W-:Y:S02]  /*2e50*/  SEL R15, R0, R15, !P1 ;  /* 0x0000000f000f7207 */ /* 0x000fe40004800000 */
[----:B------:R-:W-:Y:S02]  /*2e60*/  SHF.R.U32.HI R13, RZ, R13, R20 ;  /* 0x0000000dff0d7219 */ /* 0x000fe40000011614 */
[----:B------:R-:W-:-:S02]  /*2e70*/  ISETP.NE.AND P2, PT, R16, 0x1, PT ;  /* 0x000000011000780c */ /* 0x000fc40003f45270 */
[----:B------:R-:W-:Y:S02]  /*2e80*/  SEL R13, R8, R13, !P1 ;  /* 0x0000000d080d7207 */ /* 0x000fe40004800000 */
[----:B------:R-:W-:Y:S02]  /*2e90*/  SEL R17, R9, R18, !P2 ;  /* 0x0000001209117207 */ /* 0x000fe40005000000 */
[----:B------:R-:W-:Y:S01]  /*2ea0*/  SEL R5, R11, R22, !P2 ;  /* 0x000000160b057207 */ /* 0x000fe20005000000 */
[----:B-1----:R-:W-:Y:S01]  /*2eb0*/  IMAD.HI.U32 R18, R15, R2, RZ ;  /* 0x000000020f127227 */ /* 0x002fe200078e00ff */
[----:B------:R-:W-:-:S03]  /*2ec0*/  IADD3 R7, PT, PT, -R13, RZ, RZ ;  /* 0x000000ff0d077210 */ /* 0x000fc60007ffe1ff */
[----:B------:R-:W-:Y:S01]  /*2ed0*/  IMAD.HI.U32 R6, R17, R2, RZ ;  /* 0x0000000211067227 */ /* 0x000fe200078e00ff */
[----:B------:R-:W-:-:S03]  /*2ee0*/  @P3 SHF.R.U32.HI R15, RZ, R3, R18 ;  /* 0x00000003ff0f3219 */ /* 0x000fc60000011612 */
[----:B------:R-:W-:Y:S01]  /*2ef0*/  IMAD R7, R4, R7, R8 ;  /* 0x0000000704077224 */ /* 0x000fe200078e0208 */
[----:B------:R-:W-:Y:S01]  /*2f00*/  @P3 SHF.R.U32.HI R17, RZ, R3, R6 ;  /* 0x00000003ff113219 */ /* 0x000fe20000011606 */
[----:B------:R-:W-:-:S04]  /*2f10*/  IMAD R15, R26, R15, RZ ;  /* 0x0000000f1a0f7224 */ /* 0x000fc800078e02ff */
[----:B------:R-:W-:Y:S01]  /*2f20*/  IMAD R6, R26, R17, RZ ;  /* 0x000000111a067224 */ /* 0x000fe200078e02ff */
[----:B------:R-:W-:-:S04]  /*2f30*/  ISETP.GE.AND P1, PT, R13, R15, PT ;  /* 0x0000000f0d00720c */ /* 0x000fc80003f26270 */
[----:B------:R-:W-:Y:S01]  /*2f40*/  ISETP.GE.OR P1, PT, R5, R6, P1 ;  /* 0x000000060500720c */ /* 0x000fe20000f26670 */
[----:B------:R-:W-:-:S05]  /*2f50*/  IMAD.HI.U32 R6, R13, R2, RZ ;  /* 0x000000020d067227 */ /* 0x000fca00078e00ff */
[----:B------:R-:W-:-:S04]  /*2f60*/  SHF.R.U32.HI R6, RZ, R3, R6 ;  /* 0x00000003ff067219 */ /* 0x000fc80000011606 */
[----:B------:R-:W-:-:S03]  /*2f70*/  SEL R6, R13, R6, !P3 ;  /* 0x000000060d067207 */ /* 0x000fc60005800000 */
[----:B------:R-:W-:-:S04]  /*2f80*/  @!P1 IMAD.HI.U32 R18, R5, R2, RZ ;  /* 0x0000000205129227 */ /* 0x000fc800078e00ff */
[----:B------:R-:W-:Y:S01]  /*2f90*/  IMAD.MOV R2, RZ, RZ, -R6 ;  /* 0x000000ffff027224 */ /* 0x000fe200078e0a06 */
[----:B------:R-:W-:-:S03]  /*2fa0*/  @!P1 SHF.R.U32.HI R18, RZ, R3, R18 ;  /* 0x00000003ff129219 */ /* 0x000fc60000011612 */
[----:B------:R-:W-:Y:S01]  /*2fb0*/  IMAD R2, R26, R2, R13 ;  /* 0x000000021a027224 */ /* 0x000fe200078e020d */
        /* <DEDUP_REMOVED lines=9> */
.L_x_38:
[----:B------:R-:W2:Y:S02]  /*3050*/  LDCU UR4, c[0x0][0xc30] ;  /* 0x00018600ff0477ac */ /* 0x000ea40008000800 */
[----:B--2---:R-:W-:-:S09]  /*3060*/  UISETP.NE.AND UP0, UPT, UR4, 0x1, UPT ;  /* 0x000000010400788c */ /* 0x004fd2000bf05270 */
[----:B------:R-:W-:Y:S05]  /*3070*/  BRA.U UP0, `(.L_x_39) ;  /* 0x0000000100407547 */ /* 0x000fea000b800000 */
[----:B------:R-:W2:Y:S08]  /*3080*/  LDC.64 R4, c[0x0][0xc10] ;  /* 0x00030400ff047b82 */ /* 0x000eb00000000a00 */
[----:B-1----:R-:W1:Y:S08]  /*3090*/  LDC.64 R2, c[0x0][0xc18] ;  /* 0x00030600ff027b82 */ /* 0x002e700000000a00 */
[----:B------:R-:W4:Y:S08]  /*30a0*/  LDC R6, c[0x0][0xc20] ;  /* 0x00030800ff067b82 */ /* 0x000f300000000800 */
[----:B------:R-:W3:Y:S01]  /*30b0*/  LDC R16, c[0x0][0xc0c] ;  /* 0x00030300ff107b82 */ /* 0x000ee20000000800 */
[----:B--2---:R-:W-:-:S05]  /*30c0*/  IMAD.HI.U32 R4, R11, R4, RZ ;  /* 0x000000040b047227 */ /* 0x004fca00078e00ff */
[----:B------:R-:W-:Y:S01]  /*30d0*/  SHF.R.U32.HI R4, RZ, R5, R4 ;  /* 0x00000005ff047219 */ /* 0x000fe20000011604 */
[----:B-1----:R-:W-:Y:S01]  /*30e0*/  IMAD.HI.U32 R3, R8, R3, RZ ;  /* 0x0000000308037227 */ /* 0x002fe200078e00ff */
[----:B------:R-:W-:-:S04]  /*30f0*/  ISETP.NE.AND P1, PT, R2, 0x1, PT ;  /* 0x000000010200780c */ /* 0x000fc80003f25270 */
[----:B----4-:R-:W-:-:S04]  /*3100*/  SHF.R.U32.HI R3, RZ, R6, R3 ;  /* 0x00000006ff037219 */ /* 0x010fc80000011603 */
[----:B------:R-:W-:Y:S02]  /*3110*/  SEL R3, R8, R3, !P1 ;  /* 0x0000000308037207 */ /* 0x000fe40004800000 */
[----:B---3--:R-:W-:-:S04]  /*3120*/  ISETP.NE.AND P2, PT, R16, 0x1, PT ;  /* 0x000000011000780c */ /* 0x008fc80003f45270 */
[----:B------:R-:W-:-:S05]  /*3130*/  SEL R4, R11, R4, !P2 ;  /* 0x000000040b047207 */ /* 0x000fca0005000000 */
[----:B------:R-:W-:Y:S02]  /*3140*/  IMAD.IADD R5, R3, 0x1, -R4 ;  /* 0x0000000103057824 */ /* 0x000fe400078e0a04 */
[----:B------:R-:W-:Y:S02]  /*3150*/  IMAD.IADD R3, R4, 0x1, -R3 ;  /* 0x0000000104037824 */ /* 0x000fe400078e0a03 */
[----:B------:R-:W-:Y:S02]  /*3160*/  IMAD R11, R5, R16, R11 ;  /* 0x00000010050b7224 */ /* 0x000fe400078e020b */
[----:B------:R-:W-:-:S07]  /*3170*/  IMAD R8, R3, R2, R8 ;  /* 0x0000000203087224 */ /* 0x000fce00078e0208 */
.L_x_39:
[----:B------:R-:W-:Y:S01]  /*3180*/  PLOP3.LUT P4, PT, PT, PT, PT, 0x80, 0x8 ;  /* 0x000000000008781c */ /* 0x000fe20003f8f070 */
[----:B------:R-:W-:Y:S01]  /*3190*/  IMAD.IADD R21, R11, 0x1, R74 ;  /* 0x000000010b157824 */ /* 0x000fe200078e024a */
[----:B------:R-:W-:Y:S01]  /*31a0*/  LOP3.LUT R10, R10, 0x1, RZ, 0x3c, !PT ;  /* 0x000000010a0a7812 */ /* 0x000fe200078e3cff */
[----:B------:R-:W-:Y:S01]  /*31b0*/  IMAD.IADD R19, R8, 0x1, R51 ;  /* 0x0000000108137824 */ /* 0x000fe200078e0233 */
[----:B------:R-:W-:Y:S09]  /*31c0*/  @P0 BRA `(.L_x_40) ;  /* 0xffffffe400280947 */ /* 0x000ff2000383ffff */
[----:B------:R-:W-:Y:S01]  /*31d0*/  UIADD3 UR60, UPT, UPT, UR60, 0x40, URZ ;  /* 0x000000403c3c7890 */ /* 0x000fe2000fffe0ff */
[----:B-1----:R-:W-:-:S03]  /*31e0*/  SHF.L.U32 R3, R12, 0x1f, RZ ;  /* 0x0000001f0c037819 */ /* 0x002fc600000006ff */
[----:B------:R-:W-:-:S09]  /*31f0*/  ULEA UR4, UR63, UR60, 0x3 ;  /* 0x0000003c3f047291 */ /* 0x000fd2000f8e18ff */
[----:B------:R-:W1:Y:S02]  /*3200*/  SYNCS.PHASECHK.TRANS64.TRYWAIT P0, [UR4], R3 ;  /* 0x00000003ff0075a7 */ /* 0x000e640008001104 */
[----:B-1----:R-:W-:Y:S05]  /*3210*/  @!P0 BRA `(.L_x_41) ;  /* 0x0000006800788947 */ /* 0x002fea0003800000 */
.L_x_140:
[----:B------:R-:W-:-:S04]  /*3220*/  UIADD3 UR5, UPT, UPT, UR63, 0x1, URZ ;  /* 0x000000013f057890 */ /* 0x000fc8000fffe0ff */
[----:B------:R-:W-:-:S04]  /*3230*/  UISETP.NE.AND UP0, UPT, UR5, 0x8, UPT ;  /* 0x000000080500788c */ /* 0x000fc8000bf05270 */
[----:B------:R-:W-:Y:S02]  /*3240*/  USEL UR6, URZ, 0x1, UP0 ;  /* 0x00000001ff067887 */ /* 0x000fe40008000000 */
[----:B------:R-:W-:-:S04]  /*3250*/  USEL UR5, UR5, URZ, UP0 ;  /* 0x000000ff05057287 */ /* 0x000fc80008000000 */
[----:B------:R-:W-:Y:S01]  /*3260*/  ULEA UR4, UR5, UR60, 0x3 ;  /* 0x0000003c05047291 */ /* 0x000fe2000f8e18ff */
[----:B------:R-:W-:-:S04]  /*3270*/  LOP3.LUT R2, R12, UR6, RZ, 0x3c, !PT ;  /* 0x000000060c027c12 */ /* 0x000fc8000f8e3cff */
[----:B-1----:R-:W-:-:S04]  /*3280*/  SHF.L.U32 R3, R2, 0x1f, RZ ;  /* 0x0000001f02037819 */ /* 0x002fc800000006ff */
[----:B------:R-:W1:Y:S02]  /*3290*/  SYNCS.PHASECHK.TRANS64.TRYWAIT P0, [UR4], R3 ;  /* 0x00000003ff0075a7 */ /* 0x000e640008001104 */
[----:B-1----:R-:W-:Y:S05]  /*32a0*/  @!P0 BRA `(.L_x_42) ;  /* 0x00000068006c8947 */ /* 0x002fea0003800000 */
.L_x_142:
        /* <DEDUP_REMOVED lines=9> */
.L_x_144:
        /* <DEDUP_REMOVED lines=9> */
.L_x_146:
        /* <DEDUP_REMOVED lines=9> */
.L_x_148:
        /* <DEDUP_REMOVED lines=9> */
.L_x_150:
        /* <DEDUP_REMOVED lines=9> */
.L_x_152:
[----:B------:R-:W-:-:S04]  /*3580*/  UIADD3 UR5, UPT, UPT, UR5, 0x1, URZ ;  /* 0x0000000105057890 */ /* 0x000fc8000fffe0ff */
[----:B------:R-:W-:-:S04]  /*3590*/  UISETP.NE.AND UP0, UPT, UR5, 0x8, UPT ;  /* 0x000000080500788c */ /* 0x000fc8000bf05270 */
[----:B------:R-:W-:Y:S02]  /*35a0*/  USEL UR4, URZ, 0x1, UP0 ;  /* 0x00000001ff047887 */ /* 0x000fe40008000000 */
[----:B------:R-:W-:-:S04]  /*35b0*/  USEL UR5, UR5, URZ, UP0 ;  /* 0x000000ff05057287 */ /* 0x000fc80008000000 */
[----:B------:R-:W-:Y:S01]  /*35c0*/  ULEA UR5, UR5, UR60, 0x3 ;  /* 0x0000003c05057291 */ /* 0x000fe2000f8e18ff */
[----:B-1----:R-:W-:-:S04]  /*35d0*/  LOP3.LUT R3, R2, UR4, RZ, 0x3c, !PT ;  /* 0x0000000402037c12 */ /* 0x002fc8000f8e3cff */
[----:B------:R-:W-:Y:S01]  /*35e0*/  SHF.L.U32 R3, R3, 0x1f, RZ ;  /* 0x0000001f03037819 */ /* 0x000fe200000006ff */
[----:B------:R-:W-:-:S07]  /*35f0*/  IMAD.U32 R0, RZ, RZ, UR5 ;  /* 0x00000005ff007e24 */ /* 0x000fce000f8e00ff */
.L_x_48:
[----:B-1----:R1:W2:Y:S02]  /*3600*/  SYNCS.PHASECHK.TRANS64.TRYWAIT P0, [R0+URZ], R3 ;  /* 0x00000003000075a7 */ /* 0x0022a400080011ff */
[----:B--2---:R-:W-:Y:S05]  /*3610*/  @!P0 NANOSLEEP.SYNCS 0x989680 ;  /* 0x009896800000895d */ /* 0x004fea0003900000 */
[----:B------:R-:W2:Y:S02]  /*3620*/  @!P0 SYNCS.PHASECHK.TRANS64 P0, [R0+URZ], R3 ;  /* 0x00000003000085a7 */ /* 0x000ea400080010ff */
[----:B--2---:R-:W-:Y:S05]  /*3630*/  @P0 EXIT ;  /* 0x000000000000094d */ /* 0x004fea0003800000 */
[----:B------:R-:W-:Y:S05]  /*3640*/  BRA `(.L_x_48) ;  /* 0xfffffffc00ec7947 */ /* 0x000fea000383ffff */
.L_x_22:
[----:B------:R-:W-:-:S04]  /*3650*/  UISETP.NE.AND UP1, UPT, UR49, URZ, UPT ;  /* 0x000000ff3100728c */ /* 0x000fc8000bf25270 */
[----:B------:R-:W-:-:S09]  /*3660*/  UISETP.NE.OR UP1, UPT, UR4, 0x1, UP1 ;  /* 0x000000010400788c */ /* 0x000fd20008f25670 */
[----:B------:R-:W-:Y:S05]  /*3670*/  BRA.U UP1, `(.L_x_49) ;  /* 0x0000000101b07547 */ /* 0x000fea000b800000 */
[----:B------:R-:W-:Y:S01]  /*3680*/  UMOV UR4, 0x400 ;  /* 0x0000040000047882 */ /* 0x000fe20000000000 */
[----:B------:R-:W-:Y:S01]  /*3690*/  HFMA2 R2, -RZ, RZ, 0, 5.9604644775390625e-08 ;  /* 0x00000001ff027431 */ /* 0x000fe200000001ff */
[----:B------:R-:W-:Y:S01]  /*36a0*/  ULEA UR49, UR49, UR4, 0x18 ;  /* 0x0000000431317291 */ /* 0x000fe2000f8ec0ff */
[----:B------:R-:W-:Y:S01]  /*36b0*/  ISETP.GE.U32.AND P0, PT, R8, 0x2, PT ;  /* 0x000000020800780c */ /* 0x000fe20003f06070 */
[----:B------:R-:W-:Y:S02]  /*36c0*/  IMAD.MOV.U32 R3, RZ, RZ, RZ ;  /* 0x000000ffff037224 */ /* 0x000fe400078e00ff */
[----:B------:R-:W-:Y:S02]  /*36d0*/  UIADD3 UR6, UPT, UPT, UR49, 0xd8, URZ ;  /* 0x000000d831067890 */ /* 0x000fe4000fffe0ff */
[----:B------:R-:W-:Y:S02]  /*36e0*/  UIADD3 UR7, UPT, UPT, UR49, 0xd0, URZ ;  /* 0x000000d031077890 */ /* 0x000fe4000fffe0ff */
[----:B------:R-:W-:-:S12]  /*36f0*/  UPRMT UR6, URZ, 0x654, UR6 ;  /* 0x00000654ff067896 */ /* 0x000fd80008000006 */
.L_x_52:
[----:B------:R-:W-:Y:S01]  /*3700*/  SHF.L.U32 R7, R2, 0x1f, RZ ;  /* 0x0000001f02077819 */ /* 0x000fe200000006ff */
[----:B------:R-:W-:Y:S02]  /*3710*/  IMAD.U32 R9, RZ, RZ, UR7 ;  /* 0x00000007ff097e24 */ /* 0x000fe4000f8e00ff */
[----:B------:R-:W-:Y:S01]  /*3720*/  @!P0 IMAD.MOV.U32 R5, RZ, RZ, 0x10 ;  /* 0x00000010ff058424 */ /* 0x000fe200078e00ff */
[----:B------:R-:W2:Y:S02]  /*3730*/  SYNCS.PHASECHK.TRANS64.TRYWAIT P1, [UR49+0xd8], R7 ;  /* 0x0000d807ff0075a7 */ /* 0x000ea40008021131 */
[----:B------:R-:W-:-:S04]  /*3740*/  PRMT R9, R8, 0x654, R9 ;  /* 0x0000065408097816 */ /* 0x000fc80000000009 */
[----:B------:R-:W-:Y:S01]  /*3750*/  SEL R0, R9, R0, !P0 ;  /* 0x0000000009007207 */ /* 0x000fe20004000000 */
[----:B--2---:R-:W-:Y:S06]  /*3760*/  @!P1 BRA `(.L_x_50) ;  /* 0x0000006400cc9947 */ /* 0x004fec0003800000 */
.L_x_154:
[----:B------:R-:W-:Y:S01]  /*3770*/  UIADD3 UR4, UPT, UPT, UR49, 0x110, URZ ;  /* 0x0000011031047890 */ /* 0x000fe2000fffe0ff */
[----:B------:R3:W-:Y:S01]  /*3780*/  @!P0 SYNCS.ARRIVE.TRANS64.RED RZ, [R0+URZ], R5 ;  /* 0x0000000500ff89a7 */ /* 0x0007e200080004ff */
[----:B------:R-:W-:Y:S01]  /*3790*/  UIADD3 UR5, UPT, UPT, UR49, 0xd0, URZ ;  /* 0x000000d031057890 */ /* 0x000fe2000fffe0ff */
[----:B------:R-:W-:-:S08]  /*37a0*/  LOP3.LUT R2, R2, 0x1, RZ, 0x3c, !PT ;  /* 0x0000000102027812 */ /* 0x000fd000078e3cff */
[----:B------:R-:W-:Y:S06]  /*37b0*/  UGETNEXTWORKID.BROADCAST [UR4], [UR5] ;  /* 0x00000000040073ca */ /* 0x000fec0008000100 */
[----:B---3--:R-:W-:-:S04]  /*37c0*/  SHF.L.U32 R5, R3, 0x1f, RZ ;  /* 0x0000001f03057819 */ /* 0x008fc800000006ff */
[----:B------:R-:W3:Y:S02]  /*37d0*/  SYNCS.PHASECHK.TRANS64.TRYWAIT P1, [UR49+0xd0], R5 ;  /* 0x0000d005ff0075a7 */ /* 0x000ee40008021131 */
[----:B---3--:R-:W-:Y:S05]  /*37e0*/  @!P1 BRA `(.L_x_51) ;  /* 0x0000006400c49947 */ /* 0x008fea0003800000 */
.L_x_156:
[----:B--2---:R-:W2:Y:S01]  /*37f0*/  LDS.128 R4, [UR49+0x110] ;  /* 0x00011031ff047984 */ /* 0x004ea20008000c00 */
[----:B------:R-:W-:Y:S01]  /*3800*/  LOP3.LUT R3, R3, 0x1, RZ, 0x3c, !PT ;  /* 0x0000000103037812 */ /* 0x000fe200078e3cff */
[----:B------:R-:W-:Y:S01]  /*3810*/  @!PT LDS RZ, [RZ] ;  /* 0x00000000fffff984 */ /* 0x000fe20000000800 */
[----:B------:R-:W-:Y:S01]  /*3820*/  @!PT LDS RZ, [RZ] ;  /* 0x00000000fffff984 */ /* 0x000fe20000000800 */
[----:B------:R-:W-:Y:S01]  /*3830*/  @!PT LDS RZ, [RZ] ;  /* 0x00000000fffff984 */ /* 0x000fe20000000800 */
[----:B------:R-:W-:Y:S01]  /*3840*/  @!PT LDS RZ, [RZ] ;  /* 0x00000000fffff984 */ /* 0x000fe20000000800 */
[----:B------:R3:W-:Y:S06]  /*3850*/  MEMBAR.ALL.CTA ;  /* 0x0000000000007992 */ /* 0x0007ec0000008000 */
[----:B---3--:R-:W3:Y:S02]  /*3860*/  FENCE.VIEW.ASYNC.S ;  /* 0x00000000000073c6 */ /* 0x008ee40000000000 */
[----:B---3--:R-:W-:Y:S01]  /*3870*/  SYNCS.ARRIVE.TRANS64.RED.A1T0 RZ, [UR6], RZ ;  /* 0x000000ffffff79a7 */ /* 0x008fe20008100406 */
[----:B--2---:R-:W-:-:S13]  /*3880*/  LOP3.LUT P1, RZ, R6, 0x1, RZ, 0xc0, !PT ;  /* 0x0000000106ff7812 */ /* 0x004fda000782c0ff */
[----:B------:R-:W-:Y:S05]  /*3890*/  @P1 BRA `(.L_x_52) ;  /* 0xfffffffc00981947 */ /* 0x000fea000383ffff */
[----:B------:R-:W-:-:S04]  /*38a0*/  SHF.L.U32 R0, R2, 0x1f, RZ ;  /* 0x0000001f02007819 */ /* 0x000fc800000006ff */
[----:B------:R-:W2:Y:S02]  /*38b0*/  SYNCS.PHASECHK.TRANS64 P0, [UR49+0xd8], R0 ;  /* 0x0000d800ff0075a7 */ /* 0x000ea40008001031 */
[----:B-12---:R-:W-:Y:S05]  /*38c0*/  @P0 EXIT ;  /* 0x000000000000094d */ /* 0x006fea0003800000 */
[----:B------:R-:W-:-:S07]  /*38d0*/  MOV R0, UR49 ;  /* 0x0000003100007c02 */ /* 0x000fce0008000f00 */
.L_x_53:
[----:B-1----:R-:W-:-:S04]  /*38e0*/  SHF.L.U32 R3, R2, 0x1f, RZ ;  /* 0x0000001f02037819 */ /* 0x002fc800000006ff */
[----:B------:R1:W2:Y:S03]  /*38f0*/  SYNCS.PHASECHK.TRANS64.TRYWAIT P0, [R0+URZ+0xd8], R3 ;  /* 0x0000d803000075a7 */ /* 0x0002a600080011ff */
[----:B--2---:R-:W-:Y:S05]  /*3900*/  @!P0 NANOSLEEP.SYNCS 0x989680 ;  /* 0x009896800000895d */ /* 0x004fea0003900000 */
[----:B------:R-:W2:Y:S02]  /*3910*/  @!P0 SYNCS.PHASECHK.TRANS64 P0, [R0+URZ+0xd8], R3 ;  /* 0x0000d803000085a7 */ /* 0x000ea400080010ff */
[----:B--2---:R-:W-:Y:S05]  /*3920*/  @P0 EXIT ;  /* 0x000000000000094d */ /* 0x004fea0003800000 */
[----:B------:R-:W-:Y:S05]  /*3930*/  BRA `(.L_x_53) ;  /* 0xfffffffc00e87947 */ /* 0x000fea000383ffff */
.L_x_49:
[----:B------:R-:W-:Y:S05]  /*3940*/  BRA.U UP4, `(.L_x_54) ;  /* 0x0000000d04887547 */ /* 0x000fea000b800000 */
[----:B------:R-:W-:Y:S01]  /*3950*/  UMOV UR4, 0x40 ;  /* 0x0000004000047882 */ /* 0x000fe20000000000 */
[----:B------:R-:W-:Y:S01]  /*3960*/  NOP ;  /* 0x0000000000007918 */ /* 0x000fe20000000000 */
[----:B------:R-:W-:Y:S01]  /*3970*/  ULEA UR4, UR49, UR4, 0x18 ;  /* 0x0000000431047291 */ /* 0x000fe2000f8ec0ff */
[----:B------:R-:W-:Y:S02]  /*3980*/  UMOV UR5, 0x400 ;  /* 0x0000040000057882 */ /* 0x000fe40000000000 */
[----:B------:R-:W-:-:S06]  /*3990*/  ULEA UR49, UR49, UR5, 0x18 ;  /* 0x0000000531317291 */ /* 0x000fcc000f8ec0ff */
[----:B------:R-:W2:Y:S02]  /*39a0*/  LDS.U8 R2, [UR4+0x1c] ;  /* 0x00001c04ff027984 */ /* 0x000ea40008000000 */
[----:B--2---:R-:W-:-:S13]  /*39b0*/  ISETP.NE.AND P0, PT, R2, RZ, PT ;  /* 0x000000ff0200720c */ /* 0x004fda0003f05270 */
[----:B------:R-:W-:Y:S05]  /*39c0*/  @P0 BRA `(.L_x_55) ;  /* 0x0000000000580947 */ /* 0x000fea0003800000 */
[----:B------:R-:W-:-:S13]  /*39d0*/  ELECT P0, URZ, PT ;  /* 0x0000000000ff782f */ /* 0x000fda0003800000 */
[----:B------:R-:W-:Y:S05]  /*39e0*/  @!P0 BRA `(.L_x_56) ;  /* 0x0000000000608947 */ /* 0x000fea0003800000 */
[----:B------:R-:W-:Y:S01]  /*39f0*/  UMOV UR5, 0x10 ;  /* 0x0000001000057882 */ /* 0x000fe20000000000 */
[----:B------:R-:W-:Y:S01]  /*3a00*/  HFMA2 R2, -RZ, RZ, 0, 5.9604644775390625e-08 ;  /* 0x00000001ff027431 */ /* 0x000fe200000001ff */
[----:B------:R-:W-:-:S03]  /*3a10*/  MOV R3, 0xffff ;  /* 0x0000ffff00037802 */ /* 0x000fc60000000f00 */
[----:B------:R-:W-:Y:S04]  /*3a20*/  DEPBAR.LE SB2, 0x36 ;  /* 0x0000ad800000791a */ /* 0x000fe80000000000 */
[----:B------:R-:W2:Y:S02]  /*3a30*/  UTCATOMSWS.FIND_AND_SET.ALIGN UP0, UR5, UR5 ;  /* 0x00000005000575e3 */ /* 0x000ea40008000800 */
[----:B--2---:R-:W-:Y:S01]  /*3a40*/  MOV R4, UR5 ;  /* 0x0000000500047c02 */ /* 0x004fe20008000f00 */
[----:B------:R-:W-:Y:S06]  /*3a50*/  BRA.U UP0, `(.L_x_57) ;  /* 0x0000000100187547 */ /* 0x000fec000b800000 */
.L_x_58:
[----:B------:R-:W-:Y:S05]  /*3a60*/  NANOSLEEP 0x64 ;  /* 0x000000640000795d */ /* 0x000fea0003800000 */
[----:B------:R-:W-:-:S05]  /*3a70*/  UMOV UR5, 0x10 ;  /* 0x0000001000057882 */ /* 0x000fca0000000000 */
[----:B------:R-:W-:Y:S04]  /*3a80*/  DEPBAR.LE SB2, 0x36 ;  /* 0x0000ad800000791a */ /* 0x000fe80000000000 */
[----:B------:R-:W2:Y:S02]  /*3a90*/  UTCATOMSWS.FIND_AND_SET.ALIGN UP0, UR5, UR5 ;  /* 0x00000005000575e3 */ /* 0x000ea40008000800 */
[----:B--2---:R-:W-:Y:S01]  /*3aa0*/  MOV R4, UR5 ;  /* 0x0000000500047c02 */ /* 0x004fe20008000f00 */
[----:B------:R-:W-:Y:S05]  /*3ab0*/  BRA.U !UP0, `(.L_x_58) ;  /* 0xfffffffd08e87547 */ /* 0x000fea000b83ffff */
.L_x_57:
[-C--:B------:R-:W-:Y:S02]  /*3ac0*/  SHF.L.U32 R3, R3, R4.reuse, RZ ;  /* 0x0000000403037219 */ /* 0x080fe400000006ff */
[----:B------:R-:W-:Y:S01]  /*3ad0*/  SHF.L.U32 R2, R2, R4, RZ ;  /* 0x0000000402027219 */ /* 0x000fe200000006ff */
[----:B------:R-:W-:Y:S02]  /*3ae0*/  IMAD.SHL.U32 R4, R4, 0x20, RZ ;  /* 0x0000002004047824 */ /* 0x000fe400078e00ff */
[----:B------:R2:W-:Y:S04]  /*3af0*/  ATOMS.OR RZ, [UR4+0x14], R3 ;  /* 0x00001403ffff798c */ /* 0x0005e8000b000004 */
[----:B------:R2:W-:Y:S04]  /*3b00*/  ATOMS.OR RZ, [UR4+0x18], R2 ;  /* 0x00001802ffff798c */ /* 0x0005e8000b000004 */
[----:B------:R2:W-:Y:S01]  /*3b10*/  STS [UR49+0x120], R4 ;  /* 0x00012004ff007988 */ /* 0x0005e20008000831 */
[----:B------:R-:W-:Y:S05]  /*3b20*/  BRA `(.L_x_56) ;  /* 0x0000000000107947 */ /* 0x000fea0003800000 */
.L_x_55:
[----:B------:R-:W-:-:S05]  /*3b30*/  MOV R2, 0xffffffff ;  /* 0xffffffff00027802 */ /* 0x000fca0000000f00 */
[----:B------:R2:W-:Y:S02]  /*3b40*/  STS [UR49+0x120], R2 ;  /* 0x00012002ff007988 */ /* 0x0005e40008000831 */
[----:B--2---:R-:W-:Y:S02]  /*3b50*/  MOV R2, 0x3b70 ;  /* 0x00003b7000027802 */ /* 0x004fe40000000f00 */
[----:B-1---5:R-:W-:Y:S05]  /*3b60*/  CALL.REL.NOINC `($__internal_1_$__cuda_sm10x_tcgen05_guardrail_trap_phase_invalid_during_alloc) ;  /* 0x0000006800d87944 */ /* 0x022fea0003c00000 */
.L_x_56:
[----:B------:R-:W-:Y:S05]  /*3b70*/  WARPSYNC.ALL ;  /* 0x0000000000007948 */ /* 0x000fea0003800000 */
[----:B------:R-:W3:Y:S01]  /*3b80*/  S2UR UR7, SR_CgaCtaId ;  /* 0x00000000000779c3 */ /* 0x000ee20000008800 */
[----:B------:R-:W-:Y:S01]  /*3b90*/  UMOV UR4, 0x400 ;  /* 0x0000040000047882 */ /* 0x000fe20000000000 */
[----:B------:R-:W-:-:S06]  /*3ba0*/  NOP ;  /* 0x0000000000007918 */ /* 0x000fcc0000000000 */
[----:B------:R-:W-:Y:S06]  /*3bb0*/  BAR.ARV 0x6, 0xa0 ;  /* 0x0182800000007b1d */ /* 0x000fec0000002000 */
[----:B------:R-:W4:Y:S01]  /*3bc0*/  LDCU UR8, c[0x0][0x394] ;  /* 0x00007280ff0877ac */ /* 0x000f220008000800 */
[----:B------:R-:W-:Y:S01]  /*3bd0*/  LOP3.LUT R0, R0, 0xffff, RZ, 0xc0, !PT ;  /* 0x0000ffff00007812 */ /* 0x000fe200078ec0ff */
[----:B------:R-:W-:Y:S02]  /*3be0*/  IMAD.MOV.U32 R9, RZ, RZ, 0x1 ;  /* 0x00000001ff097424 */ /* 0x000fe400078e00ff */
[----:B------:R-:W-:Y:S01]  /*3bf0*/  IMAD.MOV.U32 R8, RZ, RZ, RZ ;  /* 0x000000ffff087224 */ /* 0x000fe200078e00ff */
[----:B------:R-:W-:Y:S01]  /*3c00*/  R2UR UR10, R0 ;  /* 0x00000000000a72ca */ /* 0x000fe200000e0000 */
[----:B--2---:R-:W-:Y:S01]  /*3c10*/  IMAD.MOV.U32 R3, RZ, RZ, RZ ;  /* 0x000000ffff037224 */ /* 0x004fe200078e00ff */
[----:B------:R-:W-:Y:S01]  /*3c20*/  UMOV UR19, URZ ;  /* 0x000000ff00137c82 */ /* 0x000fe20008000000 */
[----:B------:R-:W-:Y:S01]  /*3c30*/  UMOV UR18, URZ ;  /* 0x000000ff00127c82 */ /* 0x000fe20008000000 */
[----:B------:R-:W-:Y:S01]  /*3c40*/  UMOV UR26, 0x0 ;  /* 0x00000000001a7882 */ /* 0x000fe20000000000 */
[----:B---3--:R-:W-:Y:S01]  /*3c50*/  ULEA UR7, UR7, UR4, 0x18 ;  /* 0x0000000407077291 */ /* 0x008fe2000f8ec0ff */
[----:B------:R-:W2:Y:S03]  /*3c60*/  LDCU UR4, c[0x0][0x394] ;  /* 0x00007280ff0477ac */ /* 0x000ea60008000800 */
[----:B------:R-:W-:-:S02]  /*3c70*/  UIADD3 UR12, UPT, UPT, UR7, 0x8800, URZ ;  /* 0x00008800070c7890 */ /* 0x000fc4000fffe0ff */
[----:B----4-:R-:W-:-:S03]  /*3c80*/  UIADD3 UR8, UPT, UPT, UR8, 0x1f, URZ ;  /* 0x0000001f08087890 */ /* 0x010fc6000fffe0ff */
[----:B------:R-:W3:Y:S01]  /*3c90*/  LDS R2, [UR7+0x120] ;  /* 0x00012007ff027984 */ /* 0x000ee20008000800 */
[----:B------:R-:W-:Y:S02]  /*3ca0*/  UIADD3 UR13, UPT, UPT, UR7, 0x18800, URZ ;  /* 0x00018800070d7890 */ /* 0x000fe4000fffe0ff */
[----:B------:R-:W-:Y:S02]  /*3cb0*/  USHF.R.S32.HI UR6, URZ, 0x1f, UR8 ;  /* 0x0000001fff067899 */ /* 0x000fe40008011408 */
[----:B------:R-:W-:Y:S02]  /*3cc0*/  USHF.R.U32.HI UR12, URZ, 0x4, UR12 ;  /* 0x00000004ff0c7899 */ /* 0x000fe4000801160c */
[----:B------:R-:W-:Y:S02]  /*3cd0*/  ULEA.HI UR6, UR6, UR8, URZ, 0x5 ;  /* 0x0000000806067291 */ /* 0x000fe4000f8f28ff */
[----:B------:R-:W-:Y:S02]  /*3ce0*/  USHF.R.U32.HI UR13, URZ, 0x4, UR13 ;  /* 0x00000004ff0d7899 */ /* 0x000fe4000801160d */
[----:B------:R-:W-:-:S02]  /*3cf0*/  USHF.R.S32.HI UR6, URZ, 0x5, UR6 ;  /* 0x00000005ff067899 */ /* 0x000fc40008011406 */
[----:B------:R-:W-:Y:S02]  /*3d00*/  UIADD3 UR5, UPT, UPT, UR7, 0xd8, URZ ;  /* 0x000000d807057890 */ /* 0x000fe4000fffe0ff */
[----:B------:R-:W-:Y:S02]  /*3d10*/  UISETP.LT.AND UP0, UPT, UR6, 0x1, UPT ;  /* 0x000000010600788c */ /* 0x000fe4000bf01270 */
[----:B------:R-:W-:Y:S02]  /*3d20*/  ULOP3.LUT UR12, UR12, 0x3fff, URZ, 0xc0, !UPT ;  /* 0x00003fff0c0c7892 */ /* 0x000fe4000f8ec0ff */
[----:B------:R-:W-:Y:S02]  /*3d30*/  ULOP3.LUT UR13, UR13, 0x3fff, URZ, 0xc0, !UPT ;  /* 0x00003fff0d0d7892 */ /* 0x000fe4000f8ec0ff */
[----:B------:R-:W-:Y:S01]  /*3d40*/  USEL UR11, UR6, 0x1, !UP0 ;  /* 0x00000001060b7887 */ /* 0x000fe2000c000000 */
[----:B------:R-:W-:Y:S01]  /*3d50*/  UMOV UR27, 0x4218910 ;  /* 0x04218910001b7882 */ /* 0x000fe20000000000 */
[----:B------:R-:W-:-:S02]  /*3d60*/  UPRMT UR5, URZ, 0x654, UR5 ;  /* 0x00000654ff057896 */ /* 0x000fc40008000005 */
[----:B------:R-:W-:Y:S02]  /*3d70*/  ULOP3.LUT UR12, UR12, 0x1000000, URZ, 0xfc, !UPT ;  /* 0x010000000c0c7892 */ /* 0x000fe4000f8efcff */
[----:B------:R-:W-:Y:S02]  /*3d80*/  ULOP3.LUT UR13, UR13, 0x1000000, URZ, 0xfc, !UPT ;  /* 0x010000000d0d7892 */ /* 0x000fe4000f8efcff */
[----:B------:R-:W-:Y:S02]  /*3d90*/  UIADD3 UR11, UPT, UPT, -UR11, URZ, URZ ;  /* 0x000000ff0b0b7290 */ /* 0x000fe4000fffe1ff */
[----:B--2---:R-:W-:Y:S01]  /*3da0*/  UISETP.GE.AND UP3, UPT, UR4, 0x1, UPT ;  /* 0x000000010400788c */ /* 0x004fe2000bf66270 */
[----:B------:R-:W-:Y:S01]  /*3db0*/  UMOV UR24, 0x0 ;  /* 0x0000000000187882 */ /* 0x000fe20000000000 */
[----:B------:R-:W-:Y:S01]  /*3dc0*/  UMOV UR25, 0x4218910 ;  /* 0x0421891000197882 */ /* 0x000fe20000000000 */
[----:B------:R-:W-:Y:S01]  /*3dd0*/  UMOV UR22, 0x0 ;  /* 0x0000000000167882 */ /* 0x000fe20000000000 */
[----:B------:R-:W-:Y:S01]  /*3de0*/  UMOV UR23, 0x4218910 ;  /* 0x0421891000177882 */ /* 0x000fe20000000000 */
[----:B------:R-:W-:Y:S01]  /*3df0*/  UMOV UR20, 0x0 ;  /* 0x0000000000147882 */ /* 0x000fe20000000000 */
[----:B------:R-:W-:Y:S01]  /*3e00*/  UMOV UR21, 0x4218910 ;  /* 0x0421891000157882 */ /* 0x000fe20000000000 */
[C---:B---3--:R-:W-:Y:S01]  /*3e10*/  VIADD R5, R2.reuse, 0x80 ;  /* 0x0000008002057836 */ /* 0x048fe20000000000 */
[----:B------:R-:W-:-:S04]  /*3e20*/  LOP3.LUT R4, R2, 0xffff, RZ, 0xc0, !PT ;  /* 0x0000ffff02047812 */ /* 0x000fc800078ec0ff */
[----:B------:R-:W-:-:S05]  /*3e30*/  LOP3.LUT R5, R5, 0xffff, RZ, 0xc0, !PT ;  /* 0x0000ffff05057812 */ /* 0x000fca00078ec0ff */
[----:B------:R2:W-:Y:S02]  /*3e40*/  STL.64 [R1], R4 ;  /* 0x0000000401007387 */ /* 0x0005e40000100a00 */
.L_x_65:
[----:B--2---:R-:W-:-:S04]  /*3e50*/  SHF.L.U32 R5, R8, 0x1f, RZ ;  /* 0x0000001f08057819 */ /* 0x004fc800000006ff */
[----:B------:R-:W2:Y:S02]  /*3e60*/  SYNCS.PHASECHK.TRANS64.TRYWAIT P0, [UR7+0xd0], R5 ;  /* 0x0000d005ff0075a7 */ /* 0x000ea40008001107 */
[----:B--23--:R-:W-:Y:S05]  /*3e70*/  @!P0 BRA `(.L_x_59) ;  /* 0x0000006000388947 */ /* 0x00cfea0003800000 */
.L_x_158:
[----:B--2---:R-:W2:Y:S01]  /*3e80*/  LDS.128 R4, [UR7+0x110] ;  /* 0x00011007ff047984 */ /* 0x004ea20008000c00 */
[----:B------:R-:W-:Y:S01]  /*3e90*/  ULEA UR9, UR19, UR7, 0x3 ;  /* 0x0000000713097291 */ /* 0x000fe2000f8e18ff */
[----:B------:R-:W-:Y:S01]  /*3ea0*/  SHF.L.U32 R0, R9, 0x1f, RZ ;  /* 0x0000001f09007819 */ /* 0x000fe200000006ff */
[----:B------:R-:W-:Y:S01]  /*3eb0*/  @!PT LDS RZ, [RZ] ;  /* 0x00000000fffff984 */ /* 0x000fe20000000800 */
[----:B------:R-:W-:Y:S01]  /*3ec0*/  @!PT LDS RZ, [RZ] ;  /* 0x00000000fffff984 */ /* 0x000fe20000000800 */
[----:B------:R-:W-:Y:S01]  /*3ed0*/  @!PT LDS RZ, [RZ] ;  /* 0x00000000fffff984 */ /* 0x000fe20000000800 */
[----:B------:R-:W-:Y:S01]  /*3ee0*/  @!PT LDS RZ, [RZ] ;  /* 0x00000000fffff984 */ /* 0x000fe20000000800 */
[----:B------:R3:W-:Y:S06]  /*3ef0*/  MEMBAR.ALL.CTA ;  /* 0x0000000000007992 */ /* 0x0007ec0000008000 */
[----:B---3--:R-:W3:Y:S02]  /*3f00*/  FENCE.VIEW.ASYNC.S ;  /* 0x00000000000073c6 */ /* 0x008ee40000000000 */
[----:B---3--:R-:W-:Y:S01]  /*3f10*/  SYNCS.ARRIVE.TRANS64.RED.A1T0 RZ, [UR5], RZ ;  /* 0x000000ffffff79a7 */ /* 0x008fe20008100405 */
[----:B------:R-:W3:Y:S01]  /*3f20*/  SYNCS.PHASECHK.TRANS64.TRYWAIT P0, [UR9+0xf0], R0 ;  /* 0x0000f000ff0075a7 */ /* 0x000ee20008001109 */
[----:B--2---:R-:W-:Y:S01]  /*3f30*/  LOP3.LUT P3, RZ, R6, 0x1, RZ, 0xc0, !PT ;  /* 0x0000000106ff7812 */ /* 0x004fe2000786c0ff */
[----:B---3--:R-:W-:-:S12]  /*3f40*/  @!P0 BRA `(.L_x_60) ;  /* 0x00000060001c8947 */ /* 0x008fd80003800000 */
.L_x_160:
[----:B------:R-:W-:Y:S05]  /*3f50*/  BRA.U !UP3, `(.L_x_61) ;  /* 0x000000010bf47547 */ /* 0x000fea000b800000 */
[----:B--2---:R-:W-:Y:S01]  /*3f60*/  IMAD.U32 R0, RZ, RZ, UR19 ;  /* 0x00000013ff007e24 */ /* 0x004fe2000f8e00ff */
[----:B------:R-:W-:-:S04]  /*3f70*/  ULEA UR4, UR18, UR7, 0x3 ;  /* 0x0000000712047291 */ /* 0x000fc8000f8e18ff */
[----:B------:R-:W-:Y:S02]  /*3f80*/  LEA R4, R0, R1, 0x2 ;  /* 0x0000000100047211 */ /* 0x000fe400078e10ff */
[----:B------:R-:W-:-:S04]  /*3f90*/  SHF.L.U32 R0, R3, 0x1f, RZ ;  /* 0x0000001f03007819 */ /* 0x000fc800000006ff */
[----:B------:R-:W5:Y:S01]  /*3fa0*/  LDL R4, [R4] ;  /* 0x0000000004047983 */ /* 0x000f620000100800 */
[----:B------:R2:W3:Y:S01]  /*3fb0*/  SYNCS.PHASECHK.TRANS64.TRYWAIT P2, [UR4], R0 ;  /* 0x00000000ff0075a7 */ /* 0x0004e20008041104 */
[----:B------:R-:W-:Y:S01]  /*3fc0*/  UPLOP3.LUT UP4, UPT, UPT, UPT, UPT, 0x40, 0x4 ;  /* 0x000000000004789c */ /* 0x000fe20003f8e870 */
[----:B------:R-:W-:Y:S01]  /*3fd0*/  UMOV UR17, UR11 ;  /* 0x0000000b00117c82 */ /* 0x000fe20008000000 */
[----:B------:R-:W-:Y:S01]  /*3fe0*/  UMOV UR16, UR6 ;  /* 0x0000000600107c82 */ /* 0x000fe20008000000 */
[----:B------:R-:W-:-:S08]  /*3ff0*/  UMOV UR15, UR18 ;  /* 0x00000012000f7c82 */ /* 0x000fd00008000000 */
.L_x_64:
[----:B------:R-:W-:Y:S02]  /*4000*/  UIADD3 UR17, UPT, UPT, UR17, 0x1, URZ ;  /* 0x0000000111117890 */ /* 0x000fe4000fffe0ff */
[----:B----4-:R-:W-:Y:S02]  /*4010*/  ULEA UR8, UR15, UR7, 0x3 ;  /* 0x000000070f087291 */ /* 0x010fe4000f8e18ff */
[----:B------:R-:W-:Y:S01]  /*4020*/  UISETP.NE.AND UP0, UPT, UR17, URZ, UPT ;  /* 0x000000ff1100728c */ /* 0x000fe2000bf05270 */
[----:B--23--:R-:W-:Y:S10]  /*4030*/  @P2 BRA `(.L_x_62) ;  /* 0x00000000000c2947 */ /* 0x00cff40003800000 */
[----:B------:R-:W-:Y:S04]  /*4040*/  SHF.L.U32 R5, R3, 0x1f, RZ ;  /* 0x0000001f03057819 */ /* 0x000fe800000006ff */
[----:B------:R-:W3:Y:S02]  /*4050*/  SYNCS.PHASECHK.TRANS64.TRYWAIT P0, [UR8], R5 ;  /* 0x00000005ff0075a7 */ /* 0x000ee40008001108 */
[----:B---3--:R-:W-:Y:S05]  /*4060*/  @!P0 BRA `(.L_x_63) ;  /* 0x0000005c00ec8947 */ /* 0x008fea0003800000 */
.L_x_62:
[----:B------:R-:W-:Y:S01]  /*4070*/  UISETP.NE.AND UP1, UPT, UR16, 0x1, UPT ;  /* 0x000000011000788c */ /* 0x000fe2000bf25270 */
[----:B------:R-:W-:Y:S01]  /*4080*/  PLOP3.LUT P2, PT, PT, PT, PT, 0x80, 0x8 ;  /* 0x000000000008781c */ /* 0x000fe20003f4f070 */
[----:B------:R-:W-:Y:S01]  /*4090*/  UIADD3 UR18, UPT, UPT, UR15, 0x1, URZ ;  /* 0x000000010f127890 */ /* 0x000fe2000fffe0ff */
[----:B------:R-:W-:Y:S03]  /*40a0*/  ELECT P1, URZ, PT ;  /* 0x0000000000ff782f */ /* 0x000fe60003820000 */
[----:B------:R-:W-:Y:S01]  /*40b0*/  UISETP.NE.AND UP2, UPT, UR18, 0x8, UPT ;  /* 0x000000081200788c */ /* 0x000fe2000bf45270 */
[----:B------:R-:W-:Y:S01]  /*40c0*/  PLOP3.LUT P0, PT, PT, PT, UP1, 0x80, 0x8 ;  /* 0x000000000008781c */ /* 0x000fe20003f0f018 */
[----:B------:R-:W-:Y:S02]  /*40d0*/  ULEA UR28, UR15, UR13, 0xa ;  /* 0x0000000d0f1c7291 */ /* 0x000fe4000f8e50ff */
[----:B------:R-:W-:Y:S02]  /*40e0*/  USEL UR14, URZ, 0x1, UP2 ;  /* 0x00000001ff0e7887 */ /* 0x000fe40009000000 */
[----:B------:R-:W-:Y:S02]  /*40f0*/  USEL UR18, UR18, URZ, UP2 ;  /* 0x000000ff12127287 */ /* 0x000fe40009000000 */
[----:B------:R-:W-:Y:S02]  /*4100*/  ULEA UR30, UR15, UR12, 0x9 ;  /* 0x0000000c0f1e7291 */ /* 0x000fe4000f8e48ff */
[----:B------:R-:W-:Y:S01]  /*4110*/  @UP1 ULEA UR4, UR18, UR7, 0x3 ;  /* 0x0000000712041291 */ /* 0x000fe2000f8e18ff */
[----:B------:R-:W-:Y:S01]  /*4120*/  LOP3.LUT R3, R3, UR14, RZ, 0x3c, !PT ;  /* 0x0000000e03037c12 */ /* 0x000fe2000f8e3cff */
[----:B------:R-:W-:Y:S02]  /*4130*/  UIADD3 UR38, UPT, UPT, UR28, 0x40, URZ ;  /* 0x000000401c267890 */ /* 0x000fe4000fffe0ff */
[----:B------:R-:W-:Y:S01]  /*4140*/  UIADD3 UR36, UPT, UPT, UR30, 0x40, URZ ;  /* 0x000000401e247890 */ /* 0x000fe2000fffe0ff */
[----:B--2---:R-:W-:Y:S01]  /*4150*/  @P0 SHF.L.U32 R0, R3, 0x1f, RZ ;  /* 0x0000001f03000819 */ /* 0x004fe200000006ff */
[----:B------:R-:W-:Y:S02]  /*4160*/  UIADD3 UR34, UPT, UPT, UR28, 0x80, URZ ;  /* 0x000000801c227890 */ /* 0x000fe4000fffe0ff */
[----:B------:R-:W-:Y:S01]  /*4170*/  UIADD3 UR32, UPT, UPT, UR30, 0x80, URZ ;  /* 0x000000801e207890 */ /* 0x000fe2000fffe0ff */
[----:B------:R4:W2:Y:S01]  /*4180*/  @P0 SYNCS.PHASECHK.TRANS64.TRYWAIT P2, [UR4], R0 ;  /* 0x00000000ff0005a7 */ /* 0x0008a20008041104 */
[----:B------:R-:W-:Y:S02]  /*4190*/  ELECT P0, URZ, PT ;  /* 0x0000000000ff782f */ /* 0x000fe40003800000 */
[C---:B-----5:R-:W-:Y:S01]  /*41a0*/  @P1 R2UR.BROADCAST UR4, R4.reuse ;  /* 0x00000000040412ca */ /* 0x060fe200008e0000 */
[----:B------:R-:W-:Y:S10]  /*41b0*/  UIADD3 UR8, UPT, UPT, UR8, 0x40, URZ ;  /* 0x0000004008087890 */ /* 0x000ff4000fffe0ff */
[C---:B------:R-:W-:Y:S02]  /*41c0*/  @P0 R2UR.BROADCAST UR14, R4.reuse ;  /* 0x00000000040e02ca */ /* 0x040fe400008e0000 */
[----:B------:R-:W-:Y:S01]  /*41d0*/  ELECT P0, URZ, PT ;  /* 0x0000000000ff782f */ /* 0x000fe20003800000 */
[----:B------:R-:W-:Y:S01]  /*41e0*/  UIADD3 UR16, UPT, UPT, UR16, -0x1, URZ ;  /* 0xffffffff10107890 */ /* 0x000fe2000fffe0ff */
[----:B------:R-:W-:Y:S01]  /*41f0*/  UMOV UR29, 0x20004020 ;  /* 0x20004020001d7882 */ /* 0x000fe20000000000 */
[----:B------:R-:W-:Y:S01]  /*4200*/  UMOV UR31, 0x20004020 ;  /* 0x20004020001f7882 */ /* 0x000fe20000000000 */
[----:B------:R-:W-:Y:S01]  /*4210*/  UMOV UR39, 0x20004020 ;  /* 0x2000402000277882 */ /* 0x000fe20000000000 */
[----:B------:R-:W-:Y:S01]  /*4220*/  UMOV UR37, 0x20004020 ;  /* 0x2000402000257882 */ /* 0x000fe20000000000 */
[----:B------:R-:W-:Y:S01]  /*4230*/  UMOV UR35, 0x20004020 ;  /* 0x2000402000237882 */ /* 0x000fe20000000000 */
[----:B------:R-:W-:Y:S01]  /*4240*/  UMOV UR33, 0x20004020 ;  /* 0x2000402000217882 */ /* 0x000fe20000000000 */
[----:B------:R3:W-:Y:S01]  /*4250*/  UTCHMMA gdesc[UR30], gdesc[UR28], tmem[UR4], tmem[UR26], idesc[UR27], UP4 ;  /* 0x00ff1a1c1e0075ea */ /* 0x0007e2000a000004 */
[----:B------:R-:W-:Y:S02]  /*4260*/  UPLOP3.LUT UP4, UPT, UPT, UPT, UPT, 0x80, 0x8 ;  /* 0x000000000008789c */ /* 0x000fe40003f8f070 */
[----:B------:R1:W-:Y:S01]  /*4270*/  UTCHMMA gdesc[UR36], gdesc[UR38], tmem[UR14], tmem[UR24], idesc[UR25], UPT ;  /* 0x00ff1826240075ea */ /* 0x0003e2000b80000e */
[----:B------:R-:W-:Y:S01]  /*4280*/  UMOV UR15, UR18 ;  /* 0x00000012000f7c82 */ /* 0x000fe20008000000 */
[----:B---3--:R-:W-:Y:S01]  /*4290*/  UIADD3 UR28, UPT, UPT, UR28, 0xc0, URZ ;  /* 0x000000c01c1c7890 */ /* 0x008fe2000fffe0ff */
[C---:B------:R-:W-:Y:S02]  /*42a0*/  @P0 R2UR.BROADCAST UR4, R4.reuse ;  /* 0x00000000040402ca */ /* 0x040fe400008e0000 */
[----:B------:R-:W-:Y:S11]  /*42b0*/  ELECT P0, URZ, PT ;  /* 0x0000000000ff782f */ /* 0x000ff60003800000 */
[----:B------:R-:W-:Y:S02]  /*42c0*/  @!UPT UIADD3 URZ, UPT, UPT, URZ, URZ, URZ ;  /* 0x000000fffffff290 */ /* 0x000fe4000fffe0ff */
[----:B-1----:R-:W-:Y:S01]  /*42d0*/  @P0 R2UR.BROADCAST UR14, R4 ;  /* 0x00000000040e02ca */ /* 0x002fe200008e0000 */
[----:B------:R-:W-:Y:S01]  /*42e0*/  UIADD3 UR30, UPT, UPT, UR30, 0xc0, URZ ;  /* 0x000000c01e1e7890 */ /* 0x000fe2000fffe0ff */
[----:B------:R4:W-:Y:S11]  /*42f0*/  UTCHMMA gdesc[UR32], gdesc[UR34], tmem[UR4], tmem[UR22], idesc[UR23], UPT ;  /* 0x00ff1622200075ea */ /* 0x0009f6000b800004 */
[----:B------:R4:W-:Y:S01]  /*4300*/  UTCHMMA gdesc[UR30], gdesc[UR28], tmem[UR14], tmem[UR20], idesc[UR21], UPT ;  /* 0x00ff141c1e0075ea */ /* 0x0009e2000b80000e */
[----:B------:R4:W-:Y:S01]  /*4310*/  UTCBAR.MULTICAST [UR8], URZ, UR10 ;  /* 0x000000ff080073e9 */ /* 0x0009e2000800080a */
[----:B------:R-:W-:Y:S05]  /*4320*/  BRA.U UP0, `(.L_x_64) ;  /* 0xfffffffd00347547 */ /* 0x000fea000b83ffff */
.L_x_61:
[----:B------:R-:W-:Y:S01]  /*4330*/  UIADD3 UR19, UPT, UPT, UR19, 0x1, URZ ;  /* 0x0000000113137890 */ /* 0x000fe2000fffe0ff */
[----:B------:R-:W-:Y:S01]  /*4340*/  LOP3.LUT R8, R8, 0x1, RZ, 0x3c, !PT ;  /* 0x0000000108087812 */ /* 0x000fe200078e3cff */
[----:B------:R-:W-:Y:S02]  /*4350*/  UIADD3 UR9, UPT, UPT, UR9, 0xe0, URZ ;  /* 0x000000e009097890 */ /* 0x000fe4000fffe0ff */
[----:B------:R-:W-:-:S04]  /*4360*/  UISETP.NE.AND UP0, UPT, UR19, 0x2, UPT ;  /* 0x000000021300788c */ /* 0x000fc8000bf05270 */
[----:B----4-:R-:W-:Y:S02]  /*4370*/  USEL UR4, URZ, 0x1, UP0 ;  /* 0x00000001ff047887 */ /* 0x010fe40008000000 */
[----:B------:R-:W-:Y:S01]  /*4380*/  USEL UR19, UR19, URZ, UP0 ;  /* 0x000000ff13137287 */ /* 0x000fe20008000000 */
[----:B------:R3:W-:Y:S03]  /*4390*/  UTCBAR [UR9], URZ ;  /* 0x000000ff090073e9 */ /* 0x0007e600080000ff */
[----:B------:R-:W-:Y:S01]  /*43a0*/  LOP3.LUT R9, R9, UR4, RZ, 0x3c, !PT ;  /* 0x0000000409097c12 */ /* 0x000fe2000f8e3cff */
[----:B------:R-:W-:Y:S07]  /*43b0*/  @P3 BRA `(.L_x_65) ;  /* 0xfffffff800a43947 */ /* 0x000fee000383ffff */
[----:B------:R-:W4:Y:S01]  /*43c0*/  S2UR UR4, SR_CgaCtaId ;  /* 0x00000000000479c3 */ /* 0x000f220000008800 */
[----:B------:R-:W-:Y:S01]  /*43d0*/  ELECT P0, URZ, PT ;  /* 0x0000000000ff782f */ /* 0x000fe20003800000 */
[----:B--2---:R-:W-:Y:S01]  /*43e0*/  IMAD.MOV.U32 R0, RZ, RZ, 0x1 ;  /* 0x00000001ff007424 */ /* 0x004fe200078e00ff */
[----:B------:R-:W-:Y:S01]  /*43f0*/  UIADD3 UR7, UPT, UPT, UR7, 0xf0, URZ ;  /* 0x000000f007077890 */ /* 0x000fe2000fffe0ff */
[----:B------:R-:W-:Y:S01]  /*4400*/  SHF.L.U32 R3, R9, 0x1f, RZ ;  /* 0x0000001f09037819 */ /* 0x000fe200000006ff */
[----:B------:R-:W-:-:S03]  /*4410*/  UMOV UR5, 0x40 ;  /* 0x0000004000057882 */ /* 0x000fc60000000000 */
[----:B------:R-:W-:Y:S01]  /*4420*/  UVIRTCOUNT.DEALLOC.SMPOOL 0x80 ;  /* 0x000000800000784c */ /* 0x000fe20000000000 */
[----:B----4-:R-:W-:Y:S02]  /*4430*/  ULEA UR4, UR4, UR5, 0x18 ;  /* 0x0000000504047291 */ /* 0x010fe4000f8ec0ff */
[----:B------:R-:W-:-:S07]  /*4440*/  ULEA UR5, UR19, UR7, 0x3 ;  /* 0x0000000713057291 */ /* 0x000fce000f8e18ff */
[----:B------:R2:W-:Y:S02]  /*4450*/  @P0 STS.U8 [UR4+0x1c], R0 ;  /* 0x00001c00ff000988 */ /* 0x0005e40008000004 */
[----:B------:R-:W4:Y:S02]  /*4460*/  SYNCS.PHASECHK.TRANS64.TRYWAIT P0, [UR5], R3 ;  /* 0x00000003ff0075a7 */ /* 0x000f240008001105 */
[----:B--2-4-:R-:W-:Y:S05]  /*4470*/  @!P0 BRA `(.L_x_66) ;  /* 0x0000005c00008947 */ /* 0x014fea0003800000 */
.L_x_163:
[----:B------:R-:W-:-:S04]  /*4480*/  UIADD3 UR6, UPT, UPT, UR19, 0x1, URZ ;  /* 0x0000000113067890 */ /* 0x000fc8000fffe0ff */
[----:B------:R-:W-:-:S04]  /*4490*/  UISETP.NE.AND UP0, UPT, UR6, 0x2, UPT ;  /* 0x000000020600788c */ /* 0x000fc8000bf05270 */
[----:B------:R-:W-:Y:S02]  /*44a0*/  USEL UR5, URZ, 0x1, UP0 ;  /* 0x00000001ff057887 */ /* 0x000fe40008000000 */
[----:B------:R-:W-:-:S04]  /*44b0*/  USEL UR6, UR6, URZ, UP0 ;  /* 0x000000ff06067287 */ /* 0x000fc80008000000 */
[----:B------:R-:W-:Y:S01]  /*44c0*/  ULEA UR6, UR6, UR7, 0x3 ;  /* 0x0000000706067291 */ /* 0x000fe2000f8e18ff */
[----:B--2---:R-:W-:-:S04]  /*44d0*/  LOP3.LUT R3, R9, UR5, RZ, 0x3c, !PT ;  /* 0x0000000509037c12 */ /* 0x004fc8000f8e3cff */
[----:B------:R-:W-:-:S04]  /*44e0*/  SHF.L.U32 R3, R3, 0x1f, RZ ;  /* 0x0000001f03037819 */ /* 0x000fc800000006ff */
[----:B------:R-:W2:Y:S02]  /*44f0*/  SYNCS.PHASECHK.TRANS64.TRYWAIT P0, [UR6], R3 ;  /* 0x00000003ff0075a7 */ /* 0x000ea40008001106 */
[----:B--2---:R-:W-:Y:S05]  /*4500*/  @!P0 BRA `(.L_x_67) ;  /* 0x0000005800f48947 */ /* 0x004fea0003800000 */
.L_x_165:
[----:B------:R-:W-:Y:S01]  /*4510*/  NOP ;  /* 0x0000000000007918 */ /* 0x000fe20000000000 */
[----:B--2---:R-:W2:Y:S01]  /*4520*/  LDS R0, [UR4+0x14] ;  /* 0x00001404ff007984 */ /* 0x004ea20008000800 */
[----:B------:R-:W-:Y:S01]  /*4530*/  LOP3.LUT R2, R2, 0xffff, RZ, 0xc0, !PT ;  /* 0x0000ffff02027812 */ /* 0x000fe200078ec0ff */
[----:B------:R-:W-:Y:S02]  /*4540*/  IMAD.MOV.U32 R3, RZ, RZ, 0xffff ;  /* 0x0000ffffff037424 */ /* 0x000fe400078e00ff */
[----:B------:R-:W-:Y:S01]  /*4550*/  IMAD.MOV.U32 R5, RZ, RZ, 0x1 ;  /* 0x00000001ff057424 */ /* 0x000fe200078e00ff */
[----:B------:R-:W-:-:S04]  /*4560*/  SHF.R.U32.HI R2, RZ, 0x5, R2 ;  /* 0x00000005ff027819 */ /* 0x000fc80000011602 */
[-C--:B------:R-:W-:Y:S02]  /*4570*/  SHF.L.U32 R3, R3, R2.reuse, RZ ;  /* 0x0000000203037219 */ /* 0x080fe400000006ff */
[----:B------:R-:W-:Y:S02]  /*4580*/  SHF.L.U32 R5, R5, R2, RZ ;  /* 0x0000000205057219 */ /* 0x000fe400000006ff */
[----:B--2---:R-:W-:-:S04]  /*4590*/  LOP3.LUT R0, R0, R3, RZ, 0xc0, !PT ;  /* 0x0000000300007212 */ /* 0x004fc800078ec0ff */
[----:B------:R-:W-:-:S13]  /*45a0*/  ISETP.NE.AND P0, PT, R0, R3, PT ;  /* 0x000000030000720c */ /* 0x000fda0003f05270 */
[----:B------:R-:W-:Y:S05]  /*45b0*/  @P0 BRA `(.L_x_68) ;  /* 0x00000000005c0947 */ /* 0x000fea0003800000 */
[----:B------:R-:W2:Y:S02]  /*45c0*/  LDS R0, [UR4+0x18] ;  /* 0x00001804ff007984 */ /* 0x000ea40008000800 */
[----:B--2---:R-:W-:-:S04]  /*45d0*/  LOP3.LUT R0, R0, R5, RZ, 0xc0, !PT ;  /* 0x0000000500007212 */ /* 0x004fc800078ec0ff */
[----:B------:R-:W-:-:S13]  /*45e0*/  ISETP.NE.AND P0, PT, R0, R5, PT ;  /* 0x000000050000720c */ /* 0x000fda0003f05270 */
[----:B------:R-:W-:Y:S05]  /*45f0*/  @P0 BRA `(.L_x_69) ;  /* 0x0000000000400947 */ /* 0x000fea0003800000 */
[----:B------:R-:W-:Y:S01]  /*4600*/  R2UR UR8, R3 ;  /* 0x00000000030872ca */ /* 0x000fe200000e0000 */
[----:B------:R-:W2:Y:S01]  /*4610*/  S2R R2, SR_LANEID ;  /* 0x0000000000027919 */ /* 0x000ea20000000000 */
[----:B------:R-:W-:Y:S01]  /*4620*/  LOP3.LUT R5, RZ, R5, RZ, 0x33, !PT ;  /* 0x00000005ff057212 */ /* 0x000fe200078e33ff */
[----:B------:R-:W-:Y:S02]  /*4630*/  VOTEU.ANY UR7, UPT, PT ;  /* 0x0000000000077886 */ /* 0x000fe400038e0100 */
[----:B------:R-:W-:Y:S01]  /*4640*/  UFLO.U32 UR7, UR7 ;  /* 0x00000007000772bd */ /* 0x000fe200080e0000 */
[----:B------:R-:W4:Y:S07]  /*4650*/  REDUX UR5, R5 ;  /* 0x00000000050573c4 */ /* 0x000f2e0000000000 */
[----:B------:R-:W-:-:S06]  /*4660*/  ULOP3.LUT UR8, URZ, UR8, URZ, 0x33, !UPT ;  /* 0x00000008ff087292 */ /* 0x000fcc000f8e33ff */
[----:B------:R-:W-:-:S04]  /*4670*/  IMAD.U32 R0, RZ, RZ, UR8 ;  /* 0x00000008ff007e24 */ /* 0x000fc8000f8e00ff */
[----:B------:R-:W1:Y:S02]  /*4680*/  REDUX UR6, R0 ;  /* 0x00000000000673c4 */ /* 0x000e640000000000 */
[----:B------:R1:W-:Y:S01]  /*4690*/  UTCATOMSWS.AND URZ, UR8 ;  /* 0x0000000800ff79e3 */ /* 0x0003e20008000000 */
[----:B--2---:R-:W-:Y:S01]  /*46a0*/  ISETP.EQ.U32.AND P0, PT, R2, UR7, PT ;  /* 0x0000000702007c0c */ /* 0x004fe2000bf02070 */
[----:B----4-:R-:W-:Y:S02]  /*46b0*/  IMAD.U32 R2, RZ, RZ, UR5 ;  /* 0x00000005ff027e24 */ /* 0x010fe4000f8e00ff */
[----:B-1----:R-:W-:-:S10]  /*46c0*/  IMAD.U32 R3, RZ, RZ, UR6 ;  /* 0x00000006ff037e24 */ /* 0x002fd4000f8e00ff */
[----:B------:R1:W-:Y:S04]  /*46d0*/  @P0 ATOMS.AND RZ, [UR4+0x14], R3 ;  /* 0x00001403ffff098c */ /* 0x0003e8000a800004 */
[----:B------:R1:W-:Y:S01]  /*46e0*/  @P0 ATOMS.AND RZ, [UR4+0x18], R2 ;  /* 0x00001802ffff098c */ /* 0x0003e2000a800004 */
[----:B------:R-:W-:Y:S05]  /*46f0*/  BRA `(.L_x_70) ;  /* 0x0000000000147947 */ /* 0x000fea0003800000 */
.L_x_69:
[----:B------:R-:W-:Y:S02]  /*4700*/  MOV R2, 0x4720 ;  /* 0x0000472000027802 */ /* 0x000fe40000000f00 */
[----:B-1-3-5:R-:W-:Y:S05]  /*4710*/  CALL.REL.NOINC `($__internal_0_$__cuda_sm10x_tcgen05_guardrail_trap_col_being_dealloced_not_returned_by_alloc) ;  /* 0x0000005c00e07944 */ /* 0x02afea0003c00000 */
[----:B------:R-:W-:Y:S05]  /*4720*/  BRA `(.L_x_70) ;  /* 0x0000000000087947 */ /* 0x000fea0003800000 */
.L_x_68:
[----:B------:R-:W-:Y:S02]  /*4730*/  MOV R2, 0x4750 ;  /* 0x0000475000027802 */ /* 0x000fe40000000f00 */
[----:B-1-3-5:R-:W-:Y:S05]  /*4740*/  CALL.REL.NOINC `($__internal_2_$__cuda_sm10x_tcgen05_guardrail_trap_unallocated_columns_being_dealloced) ;  /* 0x0000005c00ec7944 */ /* 0x02afea0003c00000 */
.L_x_70:
[----:B------:R-:W-:Y:S01]  /*4750*/  NOP ;  /* 0x0000000000007918 */ /* 0x000fe20000000000 */
[----:B---3--:R-:W-:Y:S05]  /*4760*/  EXIT ;  /* 0x000000000000794d */ /* 0x008fea0003800000 */
.L_x_54:
[----:B------:R-:W2:Y:S01]  /*4770*/  LDC R88, c[0x0][0x384] ;  /* 0x0000e100ff587b82 */ /* 0x000ea20000000800 */
[----:B------:R-:W-:Y:S01]  /*4780*/  UISETP.NE.OR UP6, UPT, UR4, 0x3, !UP6 ;  /* 0x000000030400788c */ /* 0x000fe2000f7c5670 */
[----:B--2---:R-:W-:-:S08]  /*4790*/  IADD3 R88, PT, PT, R88, 0x7f, RZ ;  /* 0x0000007f58587810 */ /* 0x004fd00007ffe0ff */
[----:B------:R-:W-:Y:S05]  /*47a0*/  BRA.U UP6, `(.L_x_71) ;  /* 0x00000015066c7547 */ /* 0x000fea000b800000 */
[----:B------:R-:W2:Y:S01]  /*47b0*/  LDC R20, c[0x0][0x38c] ;  /* 0x0000e300ff147b82 */ /* 0x000ea20000000800 */
[----:B------:R-:W3:Y:S01]  /*47c0*/  LDCU.64 UR6, c[0x0][0x988] ;  /* 0x00013100ff0677ac */ /* 0x000ee20008000a00 */
[----:B------:R-:W-:Y:S01]  /*47d0*/  SHF.R.S32.HI R3, RZ, 0x1f, R88 ;  /* 0x0000001fff037819 */ /* 0x000fe20000011458 */
[----:B------:R-:W-:Y:S01]  /*47e0*/  IMAD.MOV.U32 R32, RZ, RZ, 0x1 ;  /* 0x00000001ff207424 */ /* 0x000fe200078e00ff */
[----:B------:R-:W4:Y:S02]  /*47f0*/  LDCU.64 UR4, c[0x0][0x990] ;  /* 0x00013200ff0477ac */ /* 0x000f240008000a00 */
[----:B------:R-:W-:Y:S01]  /*4800*/  LEA.HI R34, R3, R88, RZ, 0x7 ;  /* 0x0000005803227211 */ /* 0x000fe200078f38ff */
[----:B------:R-:W-:Y:S01]  /*4810*/  IMAD.MOV.U32 R27, RZ, RZ, RZ ;  /* 0x000000ffff1b7224 */ /* 0x000fe200078e00ff */
[----:B------:R-:W1:Y:S01]  /*4820*/  LDC R22, c[0x0][0x388] ;  /* 0x0000e200ff167b82 */ /* 0x000e620000000800 */
[----:B------:R-:W-:Y:S01]  /*4830*/  UMOV UR17, 0x400 ;  /* 0x0000040000117882 */ /* 0x000fe20000000000 */
[----:B------:R-:W-:Y:S01]  /*4840*/  IMAD.MOV.U32 R25, RZ, RZ, 0x2000 ;  /* 0x00002000ff197424 */ /* 0x000fe200078e00ff */
[----:B------:R-:W-:Y:S01]  /*4850*/  ULEA UR17, UR49, UR17, 0x18 ;  /* 0x0000001131117291 */ /* 0x000fe2000f8ec0ff */
[----:B------:R-:W-:Y:S01]  /*4860*/  SHF.R.S32.HI R34, RZ, 0x7, R34 ;  /* 0x00000007ff227819 */ /* 0x000fe20000011422 */
[----:B------:R-:W-:-:S02]  /*4870*/  USEL UR18, URZ, 0x1, UP5 ;  /* 0x00000001ff127887 */ /* 0x000fc4000a800000 */
[----:B------:R-:W-:Y:S01]  /*4880*/  UIADD3 UR22, UPT, UPT, UR17, 0x98, URZ ;  /* 0x0000009811167890 */ /* 0x000fe2000fffe0ff */
[----:B------:R-:W1:Y:S01]  /*4890*/  LDC R0, c[0x0][0xc30] ;  /* 0x00030c00ff007b82 */ /* 0x000e620000000800 */
[----:B------:R-:W-:Y:S02]  /*48a0*/  UIADD3 UR21, UPT, UPT, UR17, 0x80, URZ ;  /* 0x0000008011157890 */ /* 0x000fe4000fffe0ff */
[----:B---3--:R-:W-:Y:S02]  /*48b0*/  UISETP.NE.U32.AND UP3, UPT, UR6, URZ, UPT ;  /* 0x000000ff0600728c */ /* 0x008fe4000bf65070 */
[----:B------:R-:W-:Y:S02]  /*48c0*/  UIADD3 UR20, UPT, UPT, UR17, 0x88, URZ ;  /* 0x0000008811147890 */ /* 0x000fe4000fffe0ff */
[----:B------:R-:W-:Y:S01]  /*48d0*/  UISETP.NE.AND.EX UP3, UPT, UR7, URZ, UPT, UP3 ;  /* 0x000000ff0700728c */ /* 0x000fe2000bf65330 */
[----:B------:R-:W3:Y:S01]  /*48e0*/  LDC R23, c[0x0][0x370] ;  /* 0x0000dc00ff177b82 */ /* 0x000ee20000000800 */
[C---:B--2---:R-:W-:Y:S01]  /*48f0*/  R2UR UR7, R20.reuse ;  /* 0x00000000140772ca */ /* 0x044fe200000e0000 */
[----:B----4-:R-:W-:Y:S01]  /*4900*/  UISETP.NE.U32.AND UP4, UPT, UR4, URZ, UPT ;  /* 0x000000ff0400728c */ /* 0x010fe2000bf85070 */
[----:B------:R-:W-:Y:S01]  /*4910*/  R2UR UR6, R20 ;  /* 0x00000000140672ca */ /* 0x000fe200000e0000 */
[----:B------:R-:W-:-:S02]  /*4920*/  UIADD3 UR16, UPT, UPT, UR17, 0xd8, URZ ;  /* 0x000000d811107890 */ /* 0x000fc4000fffe0ff */
[----:B------:R-:W-:Y:S02]  /*4930*/  UIADD3 UR19, UPT, UPT, UR17, 0x90, URZ ;  /* 0x0000009011137890 */ /* 0x000fe4000fffe0ff */
[----:B------:R-:W2:Y:S01]  /*4940*/  LDC R2, c[0x0][0xc0c] ;  /* 0x00030300ff027b82 */ /* 0x000ea20000000800 */
[----:B-1----:R-:W-:Y:S01]  /*4950*/  R2UR UR15, R22 ;  /* 0x00000000160f72ca */ /* 0x002fe200000e0000 */
[----:B------:R-:W-:Y:S02]  /*4960*/  UPRMT UR22, UR49, 0x654, UR22 ;  /* 0x0000065431167896 */ /* 0x000fe40008000016 */
[----:B------:R-:W-:Y:S02]  /*4970*/  UPRMT UR24, UR49, 0x654, UR21 ;  /* 0x0000065431187896 */ /* 0x000fe40008000015 */
[----:B------:R-:W-:Y:S02]  /*4980*/  UPRMT UR23, UR49, 0x654, UR20 ;  /* 0x0000065431177896 */ /* 0x000fe40008000014 */
[----:B------:R-:W1:Y:S01]  /*4990*/  LDC R18, c[0x0][0xc20] ;  /* 0x00030800ff127b82 */ /* 0x000e620000000800 */
[----:B------:R-:W-:Y:S01]  /*49a0*/  ISETP.NE.AND P1, PT, R0, 0x1, PT ;  /* 0x000000010000780c */ /* 0x000fe20003f25270 */
[----:B------:R-:W-:-:S02]  /*49b0*/  UPLOP3.LUT UP1, UPT, UPT, UPT, UPT, 0x40, 0x4 ;  /* 0x000000000004789c */ /* 0x000fc40003f2e870 */
[----:B------:R-:W-:Y:S02]  /*49c0*/  UPRMT UR16, URZ, 0x654, UR16 ;  /* 0x00000654ff107896 */ /* 0x000fe40008000010 */
[----:B------:R-:W-:Y:S02]  /*49d0*/  UPRMT UR49, UR49, 0x654, UR19 ;  /* 0x0000065431317896 */ /* 0x000fe40008000013 */
[----:B------:R-:W4:Y:S01]  /*49e0*/  LDC.64 R36, c[0x0][0x348] ;  /* 0x0000d200ff247b82 */ /* 0x000f220000000a00 */
[----:B------:R-:W-:-:S07]  /*49f0*/  UISETP.NE.AND.EX UP4, UPT, UR5, URZ, UPT, UP4 ;  /* 0x000000ff0500728c */ /* 0x000fce000bf85340 */
[----:B------:R-:W1:Y:S08]  /*4a00*/  LDC.64 R16, c[0x0][0xc10] ;  /* 0x00030400ff107b82 */ /* 0x000e700000000a00 */
[----:B------:R-:W1:Y:S08]  /*4a10*/  LDC.64 R6, c[0x0][0xc18] ;  /* 0x00030600ff067b82 */ /* 0x000e700000000a00 */
[----:B------:R-:W1:Y:S08]  /*4a20*/  LDC.64 R4, c[0x0][0xc28] ;  /* 0x00030a00ff047b82 */ /* 0x000e700000000a00 */
[----:B--23--:R-:W1:Y:S02]  /*4a30*/  LDC R24, c[0x0][0x374] ;  /* 0x0000dd00ff187b82 */ /* 0x00ce640000000800 */
.L_x_82:
[-C--:B------:R-:W-:Y:S02]  /*4a40*/  IABS R3, R34.reuse ;  /* 0x0000002200037213 */ /* 0x080fe40000000000 */
[----:B------:R-:W-:Y:S02]  /*4a50*/  SHF.L.U32 R0, R27, 0x1f, RZ ;  /* 0x0000001f1b007819 */ /* 0x000fe400000006ff */
[----:B--2---:R-:W2:Y:S01]  /*4a60*/  I2F.RP R12, R3 ;  /* 0x00000003000c7306 */ /* 0x004ea20000209400 */
[----:B------:R-:W-:Y:S01]  /*4a70*/  IABS R10, R34 ;  /* 0x00000022000a7213 */ /* 0x000fe20000000000 */
[----:B------:R-:W3:Y:S01]  /*4a80*/  SYNCS.PHASECHK.TRANS64.TRYWAIT P2, [UR17+0xd0], R0 ;  /* 0x0000d000ff0075a7 */ /* 0x000ee20008041111 */
[----:B------:R-:W-:Y:S03]  /*4a90*/  IABS R11, R19 ;  /* 0x00000013000b7213 */ /* 0x000fe60000000000 */
[----:B------:R-:W-:Y:S04]  /*4aa0*/  IMAD.MOV R10, RZ, RZ, -R10 ;  /* 0x000000ffff0a7224 */ /* 0x000fe800078e0a0a */
[----:B--2---:R-:W2:Y:S02]  /*4ab0*/  MUFU.RCP R9, R12 ;  /* 0x0000000c00097308 */ /* 0x004ea40000001000 */
[----:B--2---:R-:W-:Y:S01]  /*4ac0*/  VIADD R28, R9, 0xffffffe ;  /* 0x0ffffffe091c7836 */ /* 0x004fe20000000000 */
[----:B------:R-:W-:Y:S07]  /*4ad0*/  IABS R9, R22 ;  /* 0x0000001600097213 */ /* 0x000fee0000000000 */
[----:B------:R-:W2:Y:S10]  /*4ae0*/  F2I.FTZ.U32.TRUNC.NTZ R29, R28 ;  /* 0x0000001c001d7305 */ /* 0x000eb4000021f000 */
[----:B------:R-:W4:Y:S01]  /*4af0*/  I2F.RP R12, R9 ;  /* 0x00000009000c7306 */ /* 0x000f220000209400 */
[--C-:B--2---:R-:W-:Y:S02]  /*4b00*/  IMAD.MOV R14, RZ, RZ, -R29.reuse ;  /* 0x000000ffff0e7224 */ /* 0x104fe400078e0a1d */
[----:B------:R-:W-:Y:S02]  /*4b10*/  IMAD.MOV.U32 R28, RZ, RZ, RZ ;  /* 0x000000ffff1c7224 */ /* 0x000fe400078e00ff */
[----:B------:R-:W-:Y:S05]  /*4b20*/  IMAD R14, R14, R3, RZ ;  /* 0x000000030e0e7224 */ /* 0x000fea00078e02ff */
[----:B----4-:R-:W2:Y:S01]  /*4b30*/  MUFU.RCP R12, R12 ;  /* 0x0000000c000c7308 */ /* 0x010ea20000001000 */
[----:B------:R-:W-:Y:S06]  /*4b40*/  IMAD.HI.U32 R14, R29, R14, R28 ;  /* 0x0000000e1d0e7227 */ /* 0x000fec00078e001c */
[----:B------:R-:W-:Y:S04]  /*4b50*/  IMAD.HI.U32 R39, R14, R11, RZ ;  /* 0x0000000b0e277227 */ /* 0x000fe800078e00ff */
[----:B------:R-:W-:Y:S02]  /*4b60*/  IMAD R11, R39, R10, R11 ;  /* 0x0000000a270b7224 */ /* 0x000fe400078e020b */
[----:B------:R-:W-:Y:S03]  /*4b70*/  IMAD.MOV.U32 R10, RZ, RZ, RZ ;  /* 0x000000ffff0a7224 */ /* 0x000fe600078e00ff */
[----:B------:R-:W-:Y:S01]  /*4b80*/  ISETP.GT.U32.AND P3, PT, R3, R11, PT ;  /* 0x0000000b0300720c */ /* 0x000fe20003f64070 */
[----:B--2---:R-:W-:Y:S11]  /*4b90*/  VIADD R14, R12, 0xffffffe ;  /* 0x0ffffffe0c0e7836 */ /* 0x004ff60000000000 */
[----:B------:R-:W-:Y:S01]  /*4ba0*/  @!UPT UIADD3 URZ, UPT, UPT, URZ, URZ, URZ ;  /* 0x000000fffffff290 */ /* 0x000fe2000fffe0ff */
[-C--:B------:R-:W-:Y:S01]  /*4bb0*/  @!P3 IADD3 R11, PT, PT, R11, -R3.reuse, RZ ;  /* 0x800000030b0bb210 */ /* 0x080fe20007ffe0ff */
[----:B------:R-:W-:Y:S01]  /*4bc0*/  @!P3 VIADD R39, R39, 0x1 ;  /* 0x000000012727b836 */ /* 0x000fe20000000000 */
[----:B------:R-:W-:Y:S02]  /*4bd0*/  ISETP.NE.AND P3, PT, R34, RZ, PT ;  /* 0x000000ff2200720c */ /* 0x000fe40003f65270 */
[----:B------:R-:W-:Y:S02]  /*4be0*/  ISETP.GE.U32.AND P4, PT, R11, R3, PT ;  /* 0x000000030b00720c */ /* 0x000fe40003f86070 */
[----:B------:R-:W2:Y:S01]  /*4bf0*/  F2I.FTZ.U32.TRUNC.NTZ R11, R14 ;  /* 0x0000000e000b7305 */ /* 0x000ea2000021f000 */
[-C--:B------:R-:W-:Y:S04]  /*4c00*/  LOP3.LUT R3, R19, R34.reuse, RZ, 0x3c, !PT ;  /* 0x0000002213037212 */ /* 0x080fe800078e3cff */
[----:B------:R-:W-:Y:S06]  /*4c10*/  ISETP.GE.AND P0, PT, R3, RZ, PT ;  /* 0x000000ff0300720c */ /* 0x000fec0003f06270 */
[----:B------:R-:W-:Y:S01]  /*4c20*/  @P4 VIADD R39, R39, 0x1 ;  /* 0x0000000127274836 */ /* 0x000fe20000000000 */
[----:B--2---:R-:W-:Y:S06]  /*4c30*/  IADD3 R3, PT, PT, RZ, -R11, RZ ;  /* 0x8000000bff037210 */ /* 0x004fec0007ffe0ff */
[----:B------:R-:W-:Y:S01]  /*4c40*/  @!P0 IMAD.MOV R39, RZ, RZ, -R39 ;  /* 0x000000ffff278224 */ /* 0x000fe200078e0a27 */
[----:B------:R-:W-:Y:S01]  /*4c50*/  @!P3 LOP3.LUT R39, RZ, R34, RZ, 0x33, !PT ;  /* 0x00000022ff27b212 */ /* 0x000fe200078e33ff */
[----:B-----5:R-:W-:Y:S01]  /*4c60*/  IMAD R33, R3, R9, RZ ;  /* 0x0000000903217224 */ /* 0x020fe200078e02ff */
[----:B------:R-:W-:Y:S02]  /*4c70*/  ISETP.NE.AND P3, PT, R22, RZ, PT ;  /* 0x000000ff1600720c */ /* 0x000fe40003f65270 */
[----:B------:R-:W-:Y:S01]  /*4c80*/  IABS R12, R39 ;  /* 0x00000027000c7213 */ /* 0x000fe20000000000 */
[----:B------:R-:W-:Y:S01]  /*4c90*/  IMAD.HI.U32 R33, R11, R33, R10 ;  /* 0x000000210b217227 */ /* 0x000fe200078e000a */
[----:B------:R-:W-:Y:S04]  /*4ca0*/  IABS R10, R20 ;  /* 0x00000014000a7213 */ /* 0x000fe80000000000 */
[----:B------:R-:W2:Y:S01]  /*4cb0*/  I2F.RP R11, R10 ;  /* 0x0000000a000b7306 */ /* 0x000ea20000209400 */
[----:B------:R-:W-:Y:S05]  /*4cc0*/  IMAD.HI.U32 R33, R33, R12, RZ ;  /* 0x0000000c21217227 */ /* 0x000fea00078e00ff */
[----:B------:R-:W-:Y:S05]  /*4cd0*/  IADD3 R3, PT, PT, -R33, RZ, RZ ;  /* 0x000000ff21037210 */ /* 0x000fea0007ffe1ff */
[----:B------:R-:W-:Y:S01]  /*4ce0*/  IMAD R12, R9, R3, R12 ;  /* 0x00000003090c7224 */ /* 0x000fe200078e020c */
[----:B------:R-:W-:Y:S01]  /*4cf0*/  LOP3.LUT R3, R39, R22, RZ, 0x3c, !PT ;  /* 0x0000001627037212 */ /* 0x000fe200078e3cff */
[----:B--2---:R-:W2:Y:S03]  /*4d00*/  MUFU.RCP R11, R11 ;  /* 0x0000000b000b7308 */ /* 0x004ea60000001000 */
[----:B------:R-:W-:Y:S11]  /*4d10*/  ISETP.GT.U32.AND P0, PT, R9, R12, PT ;  /* 0x0000000c0900720c */ /* 0x000ff60003f04070 */
[----:B------:R-:W-:Y:S02]  /*4d20*/  @!UPT UIADD3 URZ, UPT, UPT, URZ, URZ, URZ ;  /* 0x000000fffffff290 */ /* 0x000fe4000fffe0ff */
[----:B------:R-:W-:Y:S01]  /*4d30*/  @!P0 IMAD.IADD R12, R12, 0x1, -R9 ;  /* 0x000000010c0c8824 */ /* 0x000fe200078e0a09 */
[----:B------:R-:W-:Y:S02]  /*4d40*/  @!P0 IADD3 R33, PT, PT, R33, 0x1, RZ ;  /* 0x0000000121218810 */ /* 0x000fe40007ffe0ff */
[----:B------:R-:W-:Y:S02]  /*4d50*/  ISETP.GE.AND P0, PT, R3, RZ, PT ;  /* 0x000000ff0300720c */ /* 0x000fe40003f06270 */
[----:B------:R-:W-:Y:S01]  /*4d60*/  ISETP.GE.U32.AND P4, PT, R12, R9, PT ;  /* 0x000000090c00720c */ /* 0x000fe20003f86070 */
[----:B--2---:R-:W-:Y:S06]  /*4d70*/  VIADD R9, R11, 0xffffffe ;  /* 0x0ffffffe0b097836 */ /* 0x004fec0000000000 */
[----:B------:R-:W2:Y:S06]  /*4d80*/  F2I.FTZ.U32.TRUNC.NTZ R9, R9 ;  /* 0x0000000900097305 */ /* 0x000eac000021f000 */
[----:B------:R-:W-:Y:S01]  /*4d90*/  @P4 VIADD R33, R33, 0x1 ;  /* 0x0000000121214836 */ /* 0x000fe20000000000 */
[----:B---3--:R-:W-:Y:S06]  /*4da0*/  @!P2 BRA `(.L_x_72) ;  /* 0x0000005000e4a947 */ /* 0x008fec0003800000 */
.L_x_167:
[----:B--2---:R-:W-:Y:S01]  /*4db0*/  MOV R15, R9 ;  /* 0x00000009000f7202 */ /* 0x004fe20000000f00 */
[----:B------:R-:W2:Y:S01]  /*4dc0*/  LDS.128 R28, [UR17+0x110] ;  /* 0x00011011ff1c7984 */ /* 0x000ea20008000c00 */
[----:B---3--:R-:W-:Y:S02]  /*4dd0*/  IMAD.MOV R0, RZ, RZ, -R9 ;  /* 0x000000ffff007224 */ /* 0x008fe400078e0a09 */
[----:B------:R-:W-:Y:S01]  /*4de0*/  @!P0 IMAD.MOV R33, RZ, RZ, -R33 ;  /* 0x000000ffff218224 */ /* 0x000fe200078e0a21 */
[----:B------:R-:W-:Y:S01]  /*4df0*/  @!P3 LOP3.LUT R33, RZ, R22, RZ, 0x33, !PT ;  /* 0x00000016ff21b212 */ /* 0x000fe200078e33ff */
[----:B------:R-:W-:Y:S01]  /*4e00*/  IMAD R40, R0, R10, RZ ;  /* 0x0000000a00287224 */ /* 0x000fe200078e02ff */
[----:B------:R-:W-:Y:S01]  /*4e10*/  ISETP.GE.AND P0, PT, R26, 0x1, PT ;  /* 0x000000011a00780c */ /* 0x000fe20003f06270 */
[----:B------:R-:W-:Y:S01]  /*4e20*/  IMAD.MOV.U32 R14, RZ, RZ, RZ ;  /* 0x000000ffff0e7224 */ /* 0x000fe200078e00ff */
[----:B------:R-:W-:Y:S01]  /*4e30*/  IABS R3, R33 ;  /* 0x0000002100037213 */ /* 0x000fe20000000000 */
[----:B------:R-:W-:Y:S01]  /*4e40*/  @!PT LDS RZ, [RZ] ;  /* 0x00000000fffff984 */ /* 0x000fe20000000800 */
[----:B------:R-:W-:Y:S01]  /*4e50*/  @!PT LDS RZ, [RZ] ;  /* 0x00000000fffff984 */ /* 0x000fe20000000800 */
[----:B------:R-:W-:Y:S01]  /*4e60*/  @!PT LDS RZ, [RZ] ;  /* 0x00000000fffff984 */ /* 0x000fe20000000800 */
[----:B------:R-:W-:Y:S01]  /*4e70*/  @!PT LDS RZ, [RZ] ;  /* 0x00000000fffff984 */ /* 0x000fe20000000800 */
[----:B------:R3:W-:Y:S06]  /*4e80*/  MEMBAR.ALL.CTA ;  /* 0x0000000000007992 */ /* 0x0007ec0000008000 */
[----:B---3--:R-:W3:Y:S01]  /*4e90*/  FENCE.VIEW.ASYNC.S ;  /* 0x00000000000073c6 */ /* 0x008ee20000000000 */
[----:B------:R-:W-:Y:S01]  /*4ea0*/  LOP3.LUT R38, R33, R20, RZ, 0x3c, !PT ;  /* 0x0000001421267212 */ /* 0x000fe200078e3cff */
[----:B------:R-:W-:Y:S06]  /*4eb0*/  IMAD.HI.U32 R40, R9, R40, R14 ;  /* 0x0000002809287227 */ /* 0x000fec00078e000e */
[----:B------:R-:W-:Y:S04]  /*4ec0*/  IMAD.HI.U32 R40, R40, R3, RZ ;  /* 0x0000000328287227 */ /* 0x000fe800078e00ff */
[----:B------:R-:W-:Y:S04]  /*4ed0*/  IMAD.MOV R0, RZ, RZ, -R40 ;  /* 0x000000ffff007224 */ /* 0x000fe800078e0a28 */
[C---:B------:R-:W-:Y:S05]  /*4ee0*/  IMAD R3, R10.reuse, R0, R3 ;  /* 0x000000000a037224 */ /* 0x040fea00078e0203 */
[----:B------:R-:W-:Y:S01]  /*4ef0*/  ISETP.GT.U32.AND P4, PT, R10, R3, PT ;  /* 0x000000030a00720c */ /* 0x000fe20003f84070 */
[----:B---3--:R-:W-:Y:S01]  /*4f00*/  SYNCS.ARRIVE.TRANS64.RED.A1T0 RZ, [UR16], RZ ;  /* 0x000000ffffff79a7 */ /* 0x008fe20008100410 */
[----:B--2---:R-:W-:Y:S11]  /*4f10*/  LOP3.LUT P3, RZ, R30, 0x1, RZ, 0xc0, !PT ;  /* 0x000000011eff7812 */ /* 0x004ff6000786c0ff */
[-C--:B------:R-:W-:Y:S04]  /*4f20*/  @!P4 IADD3 R3, PT, PT, R3, -R10.reuse, RZ ;  /* 0x8000000a0303c210 */ /* 0x080fe80007ffe0ff */
[----:B------:R-:W-:Y:S02]  /*4f30*/  ISETP.GE.U32.AND P5, PT, R3, R10, PT ;  /* 0x0000000a0300720c */ /* 0x000fe40003fa6070 */
[----:B------:R-:W-:Y:S02]  /*4f40*/  @P3 MOV R13, R28 ;  /* 0x0000001c000d3202 */ /* 0x000fe40000000f00 */
[----:B------:R-:W-:Y:S01]  /*4f50*/  @P3 LOP3.LUT R8, R29, 0xffff, RZ, 0xc0, !PT ;  /* 0x0000ffff1d083812 */ /* 0x000fe200078ec0ff */
[----:B------:R-:W-:Y:S08]  /*4f60*/  @!P0 BRA `(.L_x_73) ;  /* 0x0000000000a48947 */ /* 0x000ff00003800000 */
[----:B-1----:R-:W-:Y:S01]  /*4f70*/  IMAD.HI.U32 R41, R24, R7, RZ ;  /* 0x0000000718297227 */ /* 0x002fe200078e00ff */
[----:B------:R-:W-:Y:S02]  /*4f80*/  ISETP.NE.AND P0, PT, R6, 0x1, PT ;  /* 0x000000010600780c */ /* 0x000fe40003f05270 */
[----:B------:R-:W-:Y:S01]  /*4f90*/  ISETP.NE.AND P2, PT, R26, 0x1, PT ;  /* 0x000000011a00780c */ /* 0x000fe20003f45270 */
[----:B------:R-:W-:Y:S01]  /*4fa0*/  IMAD.HI.U32 R42, R23, R16, RZ ;  /* 0x00000010172a7227 */ /* 0x000fe200078e00ff */
[----:B------:R-:W-:Y:S02]  /*4fb0*/  SHF.R.U32.HI R41, RZ, R18, R41 ;  /* 0x00000012ff297219 */ /* 0x000fe40000011629 */
[----:B------:R-:W-:Y:S01]  /*4fc0*/  ISETP.NE.AND P6, PT, R2, 0x1, PT ;  /* 0x000000010200780c */ /* 0x000fe20003fc5270 */
[----:B------:R-:W-:Y:S01]  /*4fd0*/  IMAD.HI.U32 R44, R13, R16, RZ ;  /* 0x000000100d2c7227 */ /* 0x000fe200078e00ff */
[----:B------:R-:W-:Y:S02]  /*4fe0*/  SHF.R.U32.HI R42, RZ, R17, R42 ;  /* 0x00000011ff2a7219 */ /* 0x000fe4000001162a */
[----:B------:R-:W-:Y:S01]  /*4ff0*/  SEL R3, R24, R41, !P0 ;  /* 0x0000002918037207 */ /* 0x000fe20004000000 */
[C---:B------:R-:W-:Y:S01]  /*5000*/  IMAD.HI.U32 R41, R8.reuse, R7, RZ ;  /* 0x0000000708297227 */ /* 0x040fe200078e00ff */
[----:B------:R-:W-:Y:S02]  /*5010*/  SEL R11, R23, R42, !P6 ;  /* 0x0000002a170b7207 */ /* 0x000fe40007000000 */
[----:B------:R-:W-:Y:S01]  /*5020*/  SHF.R.U32.HI R44, RZ, R17, R44 ;  /* 0x00000011ff2c7219 */ /* 0x000fe2000001162c */
[----:B------:R-:W-:Y:S01]  /*5030*/  IMAD.HI.U32 R46, R3, R4, RZ ;  /* 0x00000004032e7227 */ /* 0x000fe200078e00ff */
[----:B------:R-:W-:Y:S03]  /*5040*/  SHF.R.U32.HI R41, RZ, R18, R41 ;  /* 0x00000012ff297219 */ /* 0x000fe60000011629 */
[----:B------:R-:W-:Y:S01]  /*5050*/  IMAD.HI.U32 R42, R11, R4, RZ ;  /* 0x000000040b2a7227 */ /* 0x000fe200078e00ff */
[----:B------:R-:W-:Y:S02]  /*5060*/  @P2 SHF.R.U32.HI R3, RZ, R5, R46 ;  /* 0x00000005ff032219 */ /* 0x000fe4000001162e */
[----:B------:R-:W-:Y:S02]  /*5070*/  SEL R9, R8, R41, !P0 ;  /* 0x0000002908097207 */ /* 0x000fe40004000000 */
[----:B------:R-:W-:Y:S01]  /*5080*/  @P2 SHF.R.U32.HI R11, RZ, R5, R42 ;  /* 0x00000005ff0b2219 */ /* 0x000fe2000001162a */
[C---:B------:R-:W-:Y:S01]  /*5090*/  IMAD R10, R26.reuse, R3, RZ ;  /* 0x000000031a0a7224 */ /* 0x040fe200078e02ff */
[----:B------:R-:W-:Y:S01]  /*50a0*/  SEL R3, R13, R44, !P6 ;  /* 0x0000002c0d037207 */ /* 0x000fe20007000000 */
[C---:B------:R-:W-:Y:S03]  /*50b0*/  IMAD.HI.U32 R14, R9.reuse, R4, RZ ;  /* 0x00000004090e7227 */ /* 0x040fe600078e00ff */
[----:B------:R-:W-:Y:S01]  /*50c0*/  ISETP.GE.AND P0, PT, R9, R10, PT ;  /* 0x0000000a0900720c */ /* 0x000fe20003f06270 */
[C---:B------:R-:W-:Y:S01]  /*50d0*/  IMAD R12, R26.reuse, R11, RZ ;  /* 0x0000000b1a0c7224 */ /* 0x040fe200078e02ff */
[-C--:B------:R-:W-:Y:S04]  /*50e0*/  SHF.R.U32.HI R14, RZ, R5.reuse, R14 ;  /* 0x00000005ff0e7219 */ /* 0x080fe8000001160e */
[----:B------:R-:W-:Y:S02]  /*50f0*/  ISETP.GE.OR P0, PT, R3, R12, P0 ;  /* 0x0000000c0300720c */ /* 0x000fe40000706670 */
[----:B------:R-:W-:Y:S05]  /*5100*/  SEL R15, R9, R14, !P2 ;  /* 0x0000000e090f7207 */ /* 0x000fea0005000000 */
[----:B------:R-:W-:Y:S04]  /*5110*/  IMAD.MOV R14, RZ, RZ, -R15 ;  /* 0x000000ffff0e7224 */ /* 0x000fe800078e0a0f */
[----:B------:R-:W-:Y:S02]  /*5120*/  IMAD R14, R26, R14, R9 ;  /* 0x0000000e1a0e7224 */ /* 0x000fe400078e0209 */
[C---:B------:R-:W-:Y:S05]  /*5130*/  @!P0 IMAD.HI.U32 R10, R3.reuse, R4, RZ ;  /* 0x00000004030a8227 */ /* 0x040fea00078e00ff */
[----:B------:R-:W-:Y:S04]  /*5140*/  @!P0 SHF.R.U32.HI R10, RZ, R5, R10 ;  /* 0x00000005ff0a8219 */ /* 0x000fe8000001160a */
[----:B------:R-:W-:Y:S01]  /*5150*/  @!P0 SEL R0, R3, R10, !P2 ;  /* 0x0000000a03008207 */ /* 0x000fe20005000000 */
[----:B------:R-:W-:Y:S03]  /*5160*/  IMAD.MOV R10, RZ, RZ, -R3 ;  /* 0x000000ffff0a7224 */ /* 0x000fe600078e0a03 */
[----:B------:R-:W-:Y:S01]  /*5170*/  @!P0 IADD3 R15, PT, PT, R15, -R0, RZ ;  /* 0x800000000f0f8210 */ /* 0x000fe20007ffe0ff */
[----:B------:R-:W-:Y:S01]  /*5180*/  @!P0 IMAD R0, R11, R14, R0 ;  /* 0x0000000e0b008224 */ /* 0x000fe200078e0200 */
[----:B------:R-:W-:Y:S01]  /*5190*/  IADD3 R11, PT, PT, -R9, RZ, RZ ;  /* 0x000000ff090b7210 */ /* 0x000fe20007ffe1ff */
[----:B------:R-:W-:Y:S02]  /*51a0*/  IMAD R13, R2, R10, R13 ;  /* 0x0000000a020d7224 */ /* 0x000fe400078e020d */
[----:B------:R-:W-:Y:S02]  /*51b0*/  @!P0 IMAD R9, R15, R26, R3 ;  /* 0x0000001a0f098224 */ /* 0x000fe400078e0203 */
[----:B------:R-:W-:Y:S02]  /*51c0*/  @!P0 IMAD.MOV.U32 R3, RZ, RZ, R0 ;  /* 0x000000ffff038224 */ /* 0x000fe400078e0000 */
[----:B------:R-:W-:Y:S02]  /*51d0*/  IMAD R8, R6, R11, R8 ;  /* 0x0000000b06087224 */ /* 0x000fe400078e0208 */
[----:B------:R-:W-:Y:S02]  /*51e0*/  IMAD R13, R3, R2, R13 ;  /* 0x00000002030d7224 */ /* 0x000fe400078e020d */
[----:B------:R-:W-:Y:S02]  /*51f0*/  IMAD R8, R9, R6, R8 ;  /* 0x0000000609087224 */ /* 0x000fe400078e0208 */
.L_x_73:
[----:B------:R-:W-:Y:S05]  /*5200*/  BRA.U UP1, `(.L_x_74) ;  /* 0x0000000101107547 */ /* 0x000fea000b800000 */
[----:B------:R-:W-:Y:S04]  /*5210*/  MOV R0, UR18 ;  /* 0x0000001200007c02 */ /* 0x000fe80008000f00 */
[----:B------:R-:W-:Y:S04]  /*5220*/  SHF.L.U32 R3, R0, 0x1f, RZ ;  /* 0x0000001f00037819 */ /* 0x000fe800000006ff */
[----:B------:R-:W2:Y:S02]  /*5230*/  SYNCS.PHASECHK.TRANS64.TRYWAIT P0, [UR17+0xc8], R3 ;  /* 0x0000c803ff0075a7 */ /* 0x000ea40008001111 */
[----:B--2---:R-:W-:Y:S05]  /*5240*/  @!P0 BRA `(.L_x_75) ;  /* 0x0000004c00d48947 */ /* 0x004fea0003800000 */
.L_x_74:
[----:B------:R-:W-:Y:S01]  /*5250*/  R2UR UR8, R38 ;  /* 0x00000000260872ca */ /* 0x000fe200000e0000 */
[----:B------:R-:W-:Y:S01]  /*5260*/  @!P4 VIADD R40, R40, 0x1 ;  /* 0x000000012828c836 */ /* 0x000fe20000000000 */
[----:B------:R-:W-:Y:S01]  /*5270*/  ISETP.NE.AND P0, PT, R20, RZ, PT ;  /* 0x000000ff1400720c */ /* 0x000fe20003f05270 */
[----:B--2---:R-:W-:Y:S01]  /*5280*/  IMAD.MOV R0, RZ, RZ, -R39 ;  /* 0x000000ffff007224 */ /* 0x004fe200078e0a27 */
[----:B------:R-:W-:Y:S01]  /*5290*/  R2UR UR11, R21 ;  /* 0x00000000150b72ca */ /* 0x000fe200000e0000 */
[----:B------:R-:W-:Y:S01]  /*52a0*/  @P5 VIADD R40, R40, 0x1 ;  /* 0x0000000128285836 */ /* 0x000fe20000000000 */
[----:B------:R-:W-:Y:S01]  /*52b0*/  R2UR UR12, R39 ;  /* 0x00000000270c72ca */ /* 0x000fe200000e0000 */
[----:B------:R-:W-:Y:S01]  /*52c0*/  IMAD R19, R34, R0, R19 ;  /* 0x0000000022137224 */ /* 0x000fe200078e0213 */
[----:B------:R-:W-:Y:S01]  /*52d0*/  R2UR UR13, R33 ;  /* 0x00000000210d72ca */ /* 0x000fe200000e0000 */
[----:B------:R-:W-:Y:S01]  /*52e0*/  IMAD.MOV R0, RZ, RZ, -R33 ;  /* 0x000000ffff007224 */ /* 0x000fe200078e0a21 */
[----:B------:R-:W-:Y:S02]  /*52f0*/  R2UR UR14, R40 ;  /* 0x00000000280e72ca */ /* 0x000fe400000e0000 */
[----:B------:R-:W-:Y:S01]  /*5300*/  R2UR UR25, R19 ;  /* 0x00000000131972ca */ /* 0x000fe200000e0000 */
[----:B------:R-:W-:Y:S01]  /*5310*/  UISETP.GE.AND UP2, UPT, UR8, URZ, UPT ;  /* 0x000000ff0800728c */ /* 0x000fe2000bf46270 */
[----:B------:R-:W-:Y:S01]  /*5320*/  R2UR UR9, R0 ;  /* 0x00000000000972ca */ /* 0x000fe200000e0000 */
[----:B------:R-:W-:Y:S01]  /*5330*/  VOTEU.ALL UP1, P0 ;  /* 0x0000000000ff7886 */ /* 0x000fe20000020000 */
[----:B------:R-:W-:Y:S01]  /*5340*/  ISETP.NE.U32.AND P2, PT, RZ, UR4, PT ;  /* 0x00000004ff007c0c */ /* 0x000fe2000bf45070 */
[----:B------:R-:W-:Y:S01]  /*5350*/  USHF.L.U32 UR11, UR11, 0x6, URZ ;  /* 0x000000060b0b7899 */ /* 0x000fe200080006ff */
[----:B------:R-:W-:Y:S02]  /*5360*/  SHF.L.U32 R12, R32, 0x1f, RZ ;  /* 0x0000001f200c7819 */ /* 0x000fe400000006ff */
[----:B------:R-:W-:Y:S04]  /*5370*/  ISETP.NE.AND.EX P2, PT, RZ, UR5, PT, P2 ;  /* 0x00000005ff007c0c */ /* 0x000fe8000bf45320 */
[----:B------:R-:W-:Y:S02]  /*5380*/  @!UP2 UIADD3 UR14, UPT, UPT, -UR14, URZ, URZ ;  /* 0x000000ff0e0ea290 */ /* 0x000fe4000fffe1ff */
[----:B------:R-:W-:Y:S02]  /*5390*/  @!UP1 ULOP3.LUT UR14, URZ, UR7, URZ, 0x33, !UPT ;  /* 0x00000007ff0e9292 */ /* 0x000fe4000f8e33ff */
[----:B------:R-:W-:Y:S02]  /*53a0*/  USHF.L.U32 UR25, UR25, 0x7, URZ ;  /* 0x0000000719197899 */ /* 0x000fe400080006ff */
[----:B------:R-:W-:Y:S02]  /*53b0*/  UIMAD UR12, UR15, UR9, UR12 ;  /* 0x000000090f0c72a4 */ /* 0x000fe4000f8e020c */
[----:B------:R-:W-:Y:S05]  /*53c0*/  IMAD R3, RZ, RZ, -UR14 ;  /* 0x8000000eff037e24 */ /* 0x000fea000f8e02ff */
[----:B------:R-:W-:Y:S11]  /*53d0*/  R2UR UR8, R3 ;  /* 0x00000000030872ca */ /* 0x000ff600000e0000 */
[----:B------:R-:W-:Y:S02]  /*53e0*/  @!UPT UIADD3 URZ, UPT, UPT, URZ, URZ, URZ ;  /* 0x000000fffffff290 */ /* 0x000fe4000fffe0ff */
[----:B------:R-:W-:Y:S01]  /*53f0*/  UIMAD UR13, UR6, UR8, UR13 ;  /* 0x00000008060d72a4 */ /* 0x000fe2000f8e020d */
[----:B------:R-:W-:Y:S11]  /*5400*/  BRA.U !UP4, `(.L_x_76) ;  /* 0x000000010c347547 */ /* 0x000ff6000b800000 */
[----:B------:R-:W-:Y:S01]  /*5410*/  UPLOP3.LUT UP0, UPT, UPT, UPT, UP3, 0x80, 0x8 ;  /* 0x000000000008789c */ /* 0x000fe20003f0f030 */
[----:B------:R-:W-:Y:S02]  /*5420*/  HFMA2 R0, -RZ, RZ, 0, 5.9604644775390625e-08 ;  /* 0x00000001ff007431 */ /* 0x000fe400000001ff */
[----:B------:R-:W-:Y:S03]  /*5430*/  IMAD.MOV.U32 R75, RZ, RZ, 0x1 ;  /* 0x00000001ff4b7424 */ /* 0x000fe600078e00ff */
[----:B------:R-:W-:Y:S05]  /*5440*/  PLOP3.LUT P0, PT, PT, PT, UP0, 0x80, 0x8 ;  /* 0x000000000008781c */ /* 0x000fea0003f0f008 */
[----:B------:R-:W2:Y:S01]  /*5450*/  @UP0 LDCU.64 UR26, c[0x0][0x988] ;  /* 0x00013100ff1a07ac */ /* 0x000ea20008000a00 */
[----:B------:R-:W-:Y:S07]  /*5460*/  @UP0 UIMAD UR8, UR48, UR4, URZ ;  /* 0x00000004300802a4 */ /* 0x000fee000f8e02ff */
[----:B------:R-:W-:Y:S01]  /*5470*/  @!P0 PRMT R75, R0, 0x7610, R75 ;  /* 0x00007610004b8816 */ /* 0x000fe2000000004b */
[----:B--2---:R-:W-:Y:S03]  /*5480*/  @UP0 UIMAD.WIDE UR26, UR8, 0x4, UR26 ;  /* 0x00000004081a08a5 */ /* 0x004fe6000f8e021a */
[----:B------:R-:W2:Y:S03]  /*5490*/  @!UP0 LDCU UR8, c[0x0][0x980] ;  /* 0x00013000ff0887ac */ /* 0x000ea60008000800 */
[----:B------:R-:W-:Y:S01]  /*54a0*/  IMAD.U32 R10, RZ, RZ, UR26 ;  /* 0x0000001aff0a7e24 */ /* 0x000fe2000f8e00ff */
[----:B------:R-:W-:Y:S05]  /*54b0*/  MOV R11, UR27 ;  /* 0x0000001b000b7c02 */ /* 0x000fea0008000f00 */
[----:B------:R3:W5:Y:S02]  /*54c0*/  @P0 LDG.E R35, desc[UR46][R10.64] ;  /* 0x0000002e0a230981 */ /* 0x000764000c1e1900 */
[----:B--23--:R-:W-:Y:S07]  /*54d0*/  @!P0 IMAD.U32 R35, RZ, RZ, UR8 ;  /* 0x00000008ff238e24 */ /* 0x00cfee000f8e00ff */
.L_x_76:
[----:B-----5:R-:W-:Y:S01]  /*54e0*/  @!P2 FSETP.EQ.AND P0, PT, R35, RZ, PT ;  /* 0x000000ff2300a20b */ /* 0x020fe20003f02000 */
[----:B------:R-:W-:Y:S01]  /*54f0*/  @!UPT UIADD3 URZ, UPT, UPT, URZ, URZ, URZ ;  /* 0x000000fffffff290 */ /* 0x000fe2000fffe0ff */
[----:B------:R-:W-:Y:S11]  /*5500*/  @!P2 BRA `(.L_x_77) ;  /* 0x000000000014a947 */ /* 0x000ff60003800000 */
[----:B------:R-:W-:Y:S02]  /*5510*/  LOP3.LUT P2, RZ, R75, 0xff, RZ, 0xc0, !PT ;  /* 0x000000ff4bff7812 */ /* 0x000fe4000784c0ff */
[----:B------:R-:W-:Y:S04]  /*5520*/  PLOP3.LUT P0, PT, PT, PT, UP0, 0x80, 0x8 ;  /* 0x000000000008781c */ /* 0x000fe80003f0f008 */
[----:B------:R-:W-:Y:S07]  /*5530*/  PLOP3.LUT P0, PT, P0, PT, PT, 0x8, 0x80 ;  /* 0x000000000080781c */ /* 0x000fee000070e170 */
[----:B------:R-:W-:Y:S11]  /*5540*/  @P2 FSETP.EQ.AND P0, PT, R35, RZ, PT ;  /* 0x000000ff2300220b */ /* 0x000ff60003f02000 */
[----:B------:R-:W-:Y:S02]  /*5550*/  @!UPT UIADD3 URZ, UPT, UPT, URZ, URZ, URZ ;  /* 0x000000fffffff290 */ /* 0x000fe4000fffe0ff */
.L_x_77:
[----:B------:R-:W2:Y:S01]  /*5560*/  SYNCS.PHASECHK.TRANS64.TRYWAIT P2, [UR17+0xa0], R12 ;  /* 0x0000a00cff0075a7 */ /* 0x000ea20008041111 */
[----:B------:R-:W-:Y:S04]  /*5570*/  ELECT P4, URZ, PT ;  /* 0x0000000000ff782f */ /* 0x000fe80003880000 */
[----:B------:R-:W-:Y:S11]  /*5580*/  PLOP3.LUT P4, PT, P0, P4, PT, 0xf2, 0x2f ;  /* 0x00000000002f781c */ /* 0x000ff60000789e72 */
[----:B------:R-:W-:Y:S02]  /*5590*/  @!UPT UIADD3 URZ, UPT, UPT, URZ, URZ, URZ ;  /* 0x000000fffffff290 */ /* 0x000fe4000fffe0ff */
[----:B------:R-:W-:Y:S05]  /*55a0*/  @!P4 IADD3 R9, P0, PT, R36, 0x680, RZ ;  /* 0x000006802409c810 */ /* 0x000fea0007f1e0ff */
[----:B------:R-:W-:Y:S01]  /*55b0*/  @!P4 IMAD.X R0, RZ, RZ, R37, P0 ;  /* 0x000000ffff00c224 */ /* 0x000fe200000e0625 */
[----:B--2---:R-:W-:Y:S07]  /*55c0*/  @!P2 BRA `(.L_x_78) ;  /* 0x0000004c000ca947 */ /* 0x004fee0003800000 */
.L_x_170:
[----:B------:R-:W-:Y:S01]  /*55d0*/  @!P4 R2UR UR9, R9 ;  /* 0x000000000909c2ca */ /* 0x000fe200000e0000 */
[----:B------:R-:W-:Y:S01]  /*55e0*/  VOTEU.ALL UP2, P4 ;  /* 0x0000000000ff7886 */ /* 0x000fe20002040000 */
[----:B------:R-:W-:Y:S01]  /*55f0*/  @!P4 R2UR UR8, R0 ;  /* 0x000000000008c2ca */ /* 0x000fe200000e0000 */
[----:B------:R-:W-:Y:S01]  /*5600*/  VOTEU.ALL UP1, P4 ;  /* 0x0000000000ff7886 */ /* 0x000fe20002020000 */
[----:B------:R-:W-:Y:S01]  /*5610*/  @!P4 IMAD.MOV.U32 R0, RZ, RZ, 0x2000 ;  /* 0x00002000ff00c424 */ /* 0x000fe200078e00ff */
[----:B------:R-:W-:Y:S01]  /*5620*/  UMOV UR26, 0x0 ;  /* 0x00000000001a7882 */ /* 0x000fe20000000000 */
[----:B------:R-:W-:Y:S01]  /*5630*/  UMOV UR27, 0x10000000 ;  /* 0x10000000001b7882 */ /* 0x000fe20000000000 */
[----:B------:R-:W-:Y:S01]  /*5640*/  @!P4 IADD3 R9, P0, PT, R36, 0x680, RZ ;  /* 0x000006802409c810 */ /* 0x000fe20007f1e0ff */
[----:B------:R-:W-:Y:S05]  /*5650*/  @!UP1 UMOV UR10, UR25 ;  /* 0x00000019000a9c82 */ /* 0x000fea0008000000 */
[----:B------:R-:W-:Y:S01]  /*5660*/  IMAD.U32 R10, RZ, RZ, UR9 ;  /* 0x00000009ff0a7e24 */ /* 0x000fe2000f8e00ff */
[----:B------:R-:W-:Y:S01]  /*5670*/  @!UP1 UMOV UR9, UR21 ;  /* 0x0000001500099c82 */ /* 0x000fe20008000000 */
[----:B------:R-:W-:Y:S01]  /*5680*/  IMAD.U32 R11, RZ, RZ, UR8 ;  /* 0x00000008ff0b7e24 */ /* 0x000fe2000f8e00ff */
[----:B------:R-:W-:Y:S02]  /*5690*/  @!UP2 UIADD3 UR8, UPT, UPT, UR17, 0x400, URZ ;  /* 0x000004001108a890 */ /* 0x000fe4000fffe0ff */
[----:B------:R-:W-:Y:S02]  /*56a0*/  @!P4 R2UR UR28, R10 ;  /* 0x000000000a1cc2ca */ /* 0x000fe400000e0000 */
[----:B------:R-:W-:Y:S11]  /*56b0*/  @!P4 R2UR UR29, R11 ;  /* 0x000000000b1dc2ca */ /* 0x000ff600000e0000 */
[----:B------:R-:W-:Y:S02]  /*56c0*/  @!UPT UIADD3 URZ, UPT, UPT, URZ, URZ, URZ ;  /* 0x000000fffffff290 */ /* 0x000fe4000fffe0ff */
[----:B------:R3:W-:Y:S01]  /*56d0*/  @!UP1 UTMALDG.5D [UR8], [UR28], desc[UR26] ;  /* 0x00001a081c0095b4 */ /* 0x0007e20008021000 */
[----:B------:R4:W-:Y:S01]  /*56e0*/  @!P4 SYNCS.ARRIVE.TRANS64.RED.A0TR RZ, [UR17+0x80], R0 ;  /* 0x00008000ffffc9a7 */ /* 0x0009e20008300411 */
[----:B------:R-:W-:Y:S01]  /*56f0*/  SYNCS.ARRIVE.TRANS64.RED.A1T0 RZ, [UR24], RZ ;  /* 0x000000ffffff79a7 */ /* 0x000fe20008100418 */
[----:B----4-:R-:W-:Y:S01]  /*5700*/  @!P4 IMAD.X R0, RZ, RZ, R37, P0 ;  /* 0x000000ffff00c224 */ /* 0x010fe200000e0625 */
[----:B------:R-:W4:Y:S02]  /*5710*/  SYNCS.PHASECHK.TRANS64.TRYWAIT P2, [UR17+0xa8], R12 ;  /* 0x0000a80cff0075a7 */ /* 0x000f240008041111 */
[----:B---34-:R-:W-:Y:S05]  /*5720*/  @!P2 BRA `(.L_x_79) ;  /* 0x0000004800cca947 */ /* 0x018fea0003800000 */
.L_x_172:
[----:B------:R-:W-:Y:S01]  /*5730*/  @!P4 R2UR UR9, R9 ;  /* 0x000000000909c2ca */ /* 0x000fe200000e0000 */
[----:B------:R-:W-:Y:S01]  /*5740*/  VOTEU.ALL UP2, P4 ;  /* 0x0000000000ff7886 */ /* 0x000fe20002040000 */
[----:B------:R-:W-:Y:S01]  /*5750*/  @!P4 R2UR UR8, R0 ;  /* 0x000000000008c2ca */ /* 0x000fe200000e0000 */
[----:B------:R-:W-:Y:S01]  /*5760*/  VOTEU.ALL UP1, P4 ;  /* 0x0000000000ff7886 */ /* 0x000fe20002020000 */
[----:B------:R-:W-:Y:S01]  /*5770*/  @!P4 IMAD.MOV.U32 R0, RZ, RZ, 0x2000 ;  /* 0x00002000ff00c424 */ /* 0x000fe200078e00ff */
[----:B------:R-:W-:Y:S01]  /*5780*/  UMOV UR26, 0x0 ;  /* 0x00000000001a7882 */ /* 0x000fe20000000000 */
[----:B------:R-:W-:Y:S01]  /*5790*/  @!UP2 UIADD3 UR10, UPT, UPT, UR25, 0x20, URZ ;  /* 0x00000020190aa890 */ /* 0x000fe2000fffe0ff */
[----:B------:R-:W-:Y:S01]  /*57a0*/  @!P4 IADD3 R21, P0, PT, R36, 0x680, RZ ;  /* 0x000006802415c810 */ /* 0x000fe20007f1e0ff */
[----:B------:R-:W-:Y:S04]  /*57b0*/  UMOV UR27, 0x10000000 ;  /* 0x10000000001b7882 */ /* 0x000fe80000000000 */
[----:B------:R-:W-:Y:S02]  /*57c0*/  @!P4 IMAD.X R19, RZ, RZ, R37, P0 ;  /* 0x000000ffff13c224 */ /* 0x000fe400000e0625 */
        /* <DEDUP_REMOVED lines=10> */
[----:B------:R-:W4:Y:S02]  /*5870*/  SYNCS.PHASECHK.TRANS64.TRYWAIT P2, [UR17+0xb0], R12 ;  /* 0x0000b00cff0075a7 */ /* 0x000f240008041111 */
[----:B---34-:R-:W-:Y:S05]  /*5880*/  @!P2 BRA `(.L_x_80) ;  /* 0x00000048008ca947 */ /* 0x018fea0003800000 */
.L_x_174:
[----:B------:R-:W3:Y:S01]  /*5890*/  LDC.64 R14, c[0x0][0xc10] ;  /* 0x00030400ff0e7b82 */ /* 0x000ee20000000a00 */
[----:B------:R-:W-:Y:S01]  /*58a0*/  @!P4 R2UR UR9, R21 ;  /* 0x000000001509c2ca */ /* 0x000fe200000e0000 */
[----:B------:R-:W-:Y:S01]  /*58b0*/  VOTEU.ALL UP2, P4 ;  /* 0x0000000000ff7886 */ /* 0x000fe20002040000 */
[----:B------:R-:W-:Y:S01]  /*58c0*/  @!P4 R2UR UR8, R19 ;  /* 0x000000001308c2ca */ /* 0x000fe200000e0000 */
[----:B------:R-:W-:Y:S01]  /*58d0*/  VOTEU.ALL UP1, P4 ;  /* 0x0000000000ff7886 */ /* 0x000fe20002020000 */
[----:B------:R-:W-:Y:S03]  /*58e0*/  @!P4 IMAD.MOV.U32 R19, RZ, RZ, 0x2000 ;  /* 0x00002000ff13c424 */ /* 0x000fe600078e00ff */
[----:B------:R-:W4:Y:S01]  /*58f0*/  LDC.64 R10, c[0x0][0xc18] ;  /* 0x00030600ff0a7b82 */ /* 0x000f220000000a00 */
[----:B------:R-:W-:Y:S01]  /*5900*/  @!UP2 UIADD3 UR10, UPT, UPT, UR25, 0x40, URZ ;  /* 0x00000040190aa890 */ /* 0x000fe2000fffe0ff */
[----:B------:R-:W-:Y:S01]  /*5910*/  @P3 SHF.R.U32.HI R28, RZ, 0x10, R29 ;  /* 0x00000010ff1c3819 */ /* 0x000fe2000001161d */
[----:B------:R-:W-:Y:S01]  /*5920*/  UMOV UR26, 0x0 ;  /* 0x00000000001a7882 */ /* 0x000fe20000000000 */
[----:B------:R-:W-:Y:S04]  /*5930*/  UMOV UR27, 0x10000000 ;  /* 0x10000000001b7882 */ /* 0x000fe80000000000 */
[----:B------:R-:W5:Y:S01]  /*5940*/  @!P1 LDC R0, c[0x0][0xc20] ;  /* 0x00030800ff009b82 */ /* 0x000f620000000800 */
[----:B------:R-:W-:Y:S01]  /*5950*/  @P3 R2UR UR48, R28 ;  /* 0x000000001c3032ca */ /* 0x000fe200000e0000 */
[----:B------:R-:W-:Y:S01]  /*5960*/  IMAD.U32 R38, RZ, RZ, UR9 ;  /* 0x00000009ff267e24 */ /* 0x000fe2000f8e00ff */
[----:B------:R-:W-:Y:S05]  /*5970*/  @!UP1 UMOV UR9, UR19 ;  /* 0x0000001300099c82 */ /* 0x000fea0008000000 */
[----:B--2---:R-:W2:Y:S01]  /*5980*/  @!P1 LDC R3, c[0x0][0xc0c] ;  /* 0x00030300ff039b82 */ /* 0x004ea20000000800 */
[----:B------:R-:W-:Y:S01]  /*5990*/  IMAD.U32 R39, RZ, RZ, UR8 ;  /* 0x00000008ff277e24 */ /* 0x000fe2000f8e00ff */
[----:B------:R-:W-:Y:S01]  /*59a0*/  @!UP2 UIADD3 UR8, UPT, UPT, UR17, 0x4400, URZ ;  /* 0x000044001108a890 */ /* 0x000fe2000fffe0ff */
[----:B------:R-:W-:Y:S03]  /*59b0*/  @!P4 R2UR UR28, R38 ;  /* 0x00000000261cc2ca */ /* 0x000fe600000e0000 */
[----:B------:R-:W-:Y:S11]  /*59c0*/  @!P4 R2UR UR29, R39 ;  /* 0x00000000271dc2ca */ /* 0x000ff600000e0000 */
[----:B------:R-:W-:Y:S02]  /*59d0*/  @!UPT UIADD3 URZ, UPT, UPT, URZ, URZ, URZ ;  /* 0x000000fffffff290 */ /* 0x000fe4000fffe0ff */
[----:B------:R1:W-:Y:S01]  /*59e0*/  @!UP1 UTMALDG.5D [UR8], [UR28], desc[UR26] ;  /* 0x00001a081c0095b4 */ /* 0x0003e20008021000 */
[----:B------:R1:W-:Y:S01]  /*59f0*/  @!P4 SYNCS.ARRIVE.TRANS64.RED.A0TR RZ, [UR17+0x90], R19 ;  /* 0x00009013ffffc9a7 */ /* 0x0003e20008300411 */
[----:B--2---:R-:W-:Y:S01]  /*5a00*/  @!P1 ISETP.NE.AND P2, PT, R3, 0x1, PT ;  /* 0x000000010300980c */ /* 0x004fe20003f45270 */
[C---:B---3--:R-:W-:Y:S01]  /*5a10*/  @!P1 IMAD.HI.U32 R14, R13.reuse, R14, RZ ;  /* 0x0000000e0d0e9227 */ /* 0x048fe200078e00ff */
[----:B----4-:R-:W-:Y:S03]  /*5a20*/  @!P1 ISETP.NE.AND P0, PT, R10, 0x1, PT ;  /* 0x000000010a00980c */ /* 0x010fe60003f05270 */
[C---:B------:R-:W-:Y:S01]  /*5a30*/  @!P1 IMAD.HI.U32 R11, R8.reuse, R11, RZ ;  /* 0x0000000b080b9227 */ /* 0x040fe200078e00ff */
[----:B------:R-:W-:Y:S04]  /*5a40*/  @!P1 SHF.R.U32.HI R14, RZ, R15, R14 ;  /* 0x0000000fff0e9219 */ /* 0x000fe8000001160e */
[----:B-----5:R-:W-:Y:S01]  /*5a50*/  @!P1 SHF.R.U32.HI R9, RZ, R0, R11 ;  /* 0x00000000ff099219 */ /* 0x020fe2000001160b */
[----:B------:R-:W-:Y:S01]  /*5a60*/  SYNCS.ARRIVE.TRANS64.RED.A1T0 RZ, [UR49], RZ ;  /* 0x000000ffffff79a7 */ /* 0x000fe20008100431 */
[----:B------:R-:W-:Y:S02]  /*5a70*/  @!P1 SEL R14, R13, R14, !P2 ;  /* 0x0000000e0d0e9207 */ /* 0x000fe40005000000 */
[----:B------:R-:W-:Y:S01]  /*5a80*/  @!P1 SEL R9, R8, R9, !P0 ;  /* 0x0000000908099207 */ /* 0x000fe20004000000 */
[----:B------:R-:W2:Y:S04]  /*5a90*/  SYNCS.PHASECHK.TRANS64.TRYWAIT P5, [UR17+0xb8], R12 ;  /* 0x0000b80cff0075a7 */ /* 0x000ea800080a1111 */
[----:B------:R-:W-:Y:S02]  /*5aa0*/  @!P1 IMAD.IADD R0, R9, 0x1, -R14 ;  /* 0x0000000109009824 */ /* 0x000fe400078e0a0e */
[----:B------:R-:W-:Y:S02]  /*5ab0*/  @!P1 IMAD.IADD R9, R14, 0x1, -R9 ;  /* 0x000000010e099824 */ /* 0x000fe400078e0a09 */
[----:B------:R-:W-:Y:S02]  /*5ac0*/  @!P1 IMAD R13, R0, R3, R13 ;  /* 0x00000003000d9224 */ /* 0x000fe400078e020d */
[----:B------:R-:W-:Y:S01]  /*5ad0*/  @!P1 IMAD R8, R9, R10, R8 ;  /* 0x0000000a09089224 */ /* 0x000fe200078e0208 */
[----:B-12---:R-:W-:Y:S06]  /*5ae0*/  @!P5 BRA `(.L_x_81) ;  /* 0x00000048000cd947 */ /* 0x006fec0003800000 */
.L_x_176:
[----:B-1----:R-:W-:Y:S01]  /*5af0*/  @!P4 IADD3 R3, P0, PT, R36, 0x680, RZ ;  /* 0x000006802403c810 */ /* 0x002fe20007f1e0ff */
[----:B------:R-:W-:Y:S01]  /*5b00*/  VOTEU.ALL UP2, P4 ;  /* 0x0000000000ff7886 */ /* 0x000fe20002040000 */
[----:B------:R-:W-:Y:S01]  /*5b10*/  VOTEU.ALL UP1, P4 ;  /* 0x0000000000ff7886 */ /* 0x000fe20002020000 */
[----:B------:R-:W-:Y:S01]  /*5b20*/  UMOV UR28, 0x0 ;  /* 0x00000000001c7882 */ /* 0x000fe20000000000 */
[----:B------:R-:W-:Y:S01]  /*5b30*/  @!P4 R2UR UR9, R3 ;  /* 0x000000000309c2ca */ /* 0x000fe200000e0000 */
[----:B------:R-:W-:Y:S01]  /*5b40*/  @!P4 IMAD.X R0, RZ, RZ, R37, P0 ;  /* 0x000000ffff00c224 */ /* 0x000fe200000e0625 */
[----:B------:R-:W-:Y:S01]  /*5b50*/  @!UP2 UIADD3 UR10, UPT, UPT, UR25, 0x60, URZ ;  /* 0x00000060190aa890 */ /* 0x000fe2000fffe0ff */
[----:B------:R-:W-:Y:S01]  /*5b60*/  LOP3.LUT R32, R32, 0x1, RZ, 0x3c, !PT ;  /* 0x0000000120207812 */ /* 0x000fe200078e3cff */
[----:B------:R-:W-:Y:S01]  /*5b70*/  UMOV UR29, 0x10000000 ;  /* 0x10000000001d7882 */ /* 0x000fe20000000000 */
[----:B------:R-:W-:Y:S01]  /*5b80*/  LOP3.LUT R27, R27, 0x1, RZ, 0x3c, !PT ;  /* 0x000000011b1b7812 */ /* 0x000fe200078e3cff */
[----:B------:R-:W-:Y:S01]  /*5b90*/  IMAD.IADD R19, R8, 0x1, R51 ;  /* 0x0000000108137824 */ /* 0x000fe200078e0233 */
[----:B------:R-:W-:Y:S01]  /*5ba0*/  @!P4 R2UR UR8, R0 ;  /* 0x000000000008c2ca */ /* 0x000fe200000e0000 */
[----:B------:R-:W-:Y:S05]  /*5bb0*/  IMAD.IADD R21, R13, 0x1, R74 ;  /* 0x000000010d157824 */ /* 0x000fea00078e024a */
[----:B------:R-:W-:Y:S01]  /*5bc0*/  IMAD.U32 R10, RZ, RZ, UR9 ;  /* 0x00000009ff0a7e24 */ /* 0x000fe2000f8e00ff */
[----:B------:R-:W-:Y:S04]  /*5bd0*/  @!UP2 UIADD3 UR9, UPT, UPT, UR17, 0x98, URZ ;  /* 0x000000981109a890 */ /* 0x000fe8000fffe0ff */
[----:B------:R-:W-:Y:S02]  /*5be0*/  @!P4 R2UR UR26, R10 ;  /* 0x000000000a1ac2ca */ /* 0x000fe400000e0000 */
[----:B------:R-:W-:Y:S01]  /*5bf0*/  IMAD.U32 R11, RZ, RZ, UR8 ;  /* 0x00000008ff0b7e24 */ /* 0x000fe2000f8e00ff */
[----:B------:R-:W-:Y:S04]  /*5c00*/  @!UP2 UIADD3 UR8, UPT, UPT, UR17, 0x6400, URZ ;  /* 0x000064001108a890 */ /* 0x000fe8000fffe0ff */
[----:B------:R-:W-:Y:S11]  /*5c10*/  @!P4 R2UR UR27, R11 ;  /* 0x000000000b1bc2ca */ /* 0x000ff600000e0000 */
[----:B------:R-:W-:Y:S02]  /*5c20*/  @!UPT UIADD3 URZ, UPT, UPT, URZ, URZ, URZ ;  /* 0x000000fffffff290 */ /* 0x000fe4000fffe0ff */
[----:B------:R2:W-:Y:S01]  /*5c30*/  @!UP1 UTMALDG.5D [UR8], [UR26], desc[UR28] ;  /* 0x00001c081a0095b4 */ /* 0x0005e20008021000 */
[----:B------:R2:W-:Y:S01]  /*5c40*/  @!P4 SYNCS.ARRIVE.TRANS64.RED.A0TR RZ, [UR17+0x98], R25 ;  /* 0x00009819ffffc9a7 */ /* 0x0005e20008300411 */
[----:B------:R-:W-:Y:S01]  /*5c50*/  UPLOP3.LUT UP1, UPT, UPT, UPT, UPT, 0x80, 0x8 ;  /* 0x000000000008789c */ /* 0x000fe20003f2f070 */
[----:B------:R-:W-:Y:S01]  /*5c60*/  SYNCS.ARRIVE.TRANS64.RED.A1T0 RZ, [UR22], RZ ;  /* 0x000000ffffff79a7 */ /* 0x000fe20008100416 */
[----:B------:R-:W-:Y:S09]  /*5c70*/  @P3 BRA `(.L_x_82) ;  /* 0xffffffec00703947 */ /* 0x000ff2000383ffff */
[----:B------:R-:W-:-:S04]  /*5c80*/  SHF.L.U32 R3, R32, 0x1f, RZ ;  /* 0x0000001f20037819 */ /* 0x000fc800000006ff */
[----:B------:R-:W1:Y:S02]  /*5c90*/  SYNCS.PHASECHK.TRANS64.TRYWAIT P0, [UR17+0xa0], R3 ;  /* 0x0000a003ff0075a7 */ /* 0x000e640008001111 */
[----:B-1----:R-:W-:Y:S05]  /*5ca0*/  @!P0 BRA `(.L_x_83) ;  /* 0x0000004400b48947 */ /* 0x002fea0003800000 */
.L_x_178:
[----:B------:R-:W3:Y:S02]  /*5cb0*/  SYNCS.PHASECHK.TRANS64.TRYWAIT P0, [UR17+0xa8], R3 ;  /* 0x0000a803ff0075a7 */ /* 0x000ee40008001111 */
[----:B---3--:R-:W-:Y:S05]  /*5cc0*/  @!P0 BRA `(.L_x_84) ;  /* 0x0000004400c48947 */ /* 0x008fea0003800000 */
.L_x_180:
[----:B------:R-:W3:Y:S02]  /*5cd0*/  SYNCS.PHASECHK.TRANS64.TRYWAIT P0, [UR17+0xb0], R3 ;  /* 0x0000b003ff0075a7 */ /* 0x000ee40008001111 */
[----:B---3--:R-:W-:Y:S05]  /*5ce0*/  @!P0 BRA `(.L_x_85) ;  /* 0x0000004400d48947 */ /* 0x008fea0003800000 */
.L_x_182:
[----:B-1----:R-:W-:-:S07]  /*5cf0*/  MOV R0, UR17 ;  /* 0x0000001100007c02 */ /* 0x002fce0008000f00 */
.L_x_86:
[----:B-1----:R-:W-:-:S04]  /*5d00*/  SHF.L.U32 R3, R32, 0x1f, RZ ;  /* 0x0000001f20037819 */ /* 0x002fc800000006ff */
[----:B------:R1:W3:Y:S03]  /*5d10*/  SYNCS.PHASECHK.TRANS64.TRYWAIT P0, [R0+URZ+0xb8], R3 ;  /* 0x0000b803000075a7 */ /* 0x0002e600080011ff */
[----:B---3--:R-:W-:Y:S05]  /*5d20*/  @!P0 NANOSLEEP.SYNCS 0x989680 ;  /* 0x009896800000895d */ /* 0x008fea0003900000 */
[----:B------:R-:W3:Y:S02]  /*5d30*/  @!P0 SYNCS.PHASECHK.TRANS64 P0, [R0+URZ+0xb8], R3 ;  /* 0x0000b803000085a7 */ /* 0x000ee400080010ff */
[----:B--23--:R-:W-:Y:S05]  /*5d40*/  @P0 EXIT ;  /* 0x000000000000094d */ /* 0x00cfea0003800000 */
[----:B------:R-:W-:Y:S05]  /*5d50*/  BRA `(.L_x_86) ;  /* 0xfffffffc00e87947 */ /* 0x000fea000383ffff */
.L_x_71:
[----:B------:R-:W-:-:S06]  /*5d60*/  UISETP.GE.AND UP1, UPT, UR4, 0x4, UPT ;  /* 0x000000040400788c */ /* 0x000fcc000bf26270 */
[----:B------:R-:W-:-:S13]  /*5d70*/  PLOP3.LUT P0, PT, PT, PT, UP1, 0x80, 0x8 ;  /* 0x000000000008781c */ /* 0x000fda0003f0f018 */
[----:B-1----:R-:W-:Y:S05]  /*5d80*/  @!P0 EXIT ;  /* 0x000000000000894d */ /* 0x002fea0003800000 */
[----:B------:R-:W-:Y:S01]  /*5d90*/  BAR.SYNC.DEFER_BLOCKING 0x6, 0xa0 ;  /* 0x0182800000007b1d */ /* 0x000fe20000010000 */
[C---:B------:R-:W-:Y:S01]  /*5da0*/  IMAD.SHL.U32 R0, R85.reuse, 0x20, RZ ;  /* 0x0000002055007824 */ /* 0x040fe200078e00ff */
[----:B------:R-:W-:Y:S01]  /*5db0*/  SHF.R.U32.HI R7, RZ, 0x2, R85 ;  /* 0x00000002ff077819 */ /* 0x000fe20000011655 */
[C---:B------:R-:W-:Y:S01]  /*5dc0*/  IMAD.SHL.U32 R84, R85.reuse, 0x4, RZ ;  /* 0x0000000455547824 */ /* 0x040fe200078e00ff */
[C---:B------:R-:W-:Y:S01]  /*5dd0*/  R2P PR, R85.reuse, 0x6 ;  /* 0x0000000655007804 */ /* 0x040fe20000000000 */
[C---:B------:R-:W-:Y:S01]  /*5de0*/  IMAD.SHL.U32 R5, R85.reuse, 0x10, RZ ;  /* 0x0000001055057824 */ /* 0x040fe200078e00ff */
[----:B------:R-:W-:Y:S01]  /*5df0*/  UMOV UR51, 0x400 ;  /* 0x0000040000337882 */ /* 0x000fe20000000000 */
[C---:B------:R-:W-:Y:S01]  /*5e00*/  LOP3.LUT R3, R0.reuse, 0xe0, RZ, 0xc0, !PT ;  /* 0x000000e000037812 */ /* 0x040fe200078ec0ff */
[----:B------:R-:W-:Y:S01]  /*5e10*/  ULEA UR51, UR49, UR51, 0x18 ;  /* 0x0000003331337291 */ /* 0x000fe2000f8ec0ff */
[----:B------:R-:W1:Y:S01]  /*5e20*/  LDC R79, c[0x0][0x370] ;  /* 0x0000dc00ff4f7b82 */ /* 0x000e620000000800 */
[----:B------:R-:W-:Y:S01]  /*5e30*/  LOP3.LUT R0, R0, 0x100, RZ, 0xc0, !PT ;  /* 0x0000010000007812 */ /* 0x000fe200078ec0ff */
[----:B------:R-:W-:Y:S01]  /*5e40*/  IMAD.U32 R32, R85, 0x10000, RZ ;  /* 0x0001000055207824 */ /* 0x000fe200078e00ff */
[----:B------:R-:W-:Y:S01]  /*5e50*/  LOP3.LUT R84, R3, 0x1c, R84, 0xf8, !PT ;  /* 0x0000001c03547812 */ /* 0x000fe200078ef854 */
[----:B------:R-:W-:Y:S01]  /*5e60*/  UIADD3 UR4, UPT, UPT, UR51, 0x400, URZ ;  /* 0x0000040033047890 */ /* 0x000fe2000fffe0ff */
[----:B------:R-:W-:Y:S01]  /*5e70*/  IMAD.MOV.U32 R90, RZ, RZ, 0x10 ;  /* 0x00000010ff5a7424 */ /* 0x000fe200078e00ff */
[----:B------:R-:W-:Y:S01]  /*5e80*/  LOP3.LUT R5, R0, 0x600, R5, 0xf8, !PT ;  /* 0x0000060000057812 */ /* 0x000fe200078ef805 */
[----:B------:R-:W-:Y:S01]  /*5e90*/  IMAD.MOV.U32 R89, RZ, RZ, 0x20 ;  /* 0x00000020ff597424 */ /* 0x000fe200078e00ff */
[----:B------:R-:W2:Y:S01]  /*5ea0*/  LDC R28, c[0x0][0xc0c] ;  /* 0x00030300ff1c7b82 */ /* 0x000ea20000000800 */
[----:B------:R-:W-:Y:S01]  /*5eb0*/  LOP3.LUT R84, R84, 0x4, R7, 0x78, !PT ;  /* 0x0000000454547812 */ /* 0x000fe200078e7807 */
[----:B------:R-:W-:Y:S01]  /*5ec0*/  IMAD.MOV.U32 R83, RZ, RZ, 0x1 ;  /* 0x00000001ff537424 */ /* 0x000fe200078e00ff */
[----:B------:R-:W-:Y:S01]  /*5ed0*/  SHF.R.S32.HI R7, RZ, 0x1f, R88 ;  /* 0x0000001fff077819 */ /* 0x000fe20000011458 */
[----:B------:R-:W-:Y:S01]  /*5ee0*/  IMAD.MOV.U32 R30, RZ, RZ, RZ ;  /* 0x000000ffff1e7224 */ /* 0x000fe200078e00ff */
[----:B------:R-:W-:Y:S01]  /*5ef0*/  LOP3.LUT R84, R5, R84, RZ, 0xfc, !PT ;  /* 0x0000005405547212 */ /* 0x000fe200078efcff */
[----:B------:R-:W-:Y:S01]  /*5f00*/  IMAD.MOV.U32 R82, RZ, RZ, RZ ;  /* 0x000000ffff527224 */ /* 0x000fe200078e00ff */
[----:B------:R-:W3:Y:S01]  /*5f10*/  LDS R2, [UR51+0x120] ;  /* 0x00012033ff027984 */ /* 0x000ee20008000800 */
[----:B------:R-:W4:Y:S01]  /*5f20*/  LDC R78, c[0x0][0xc20] ;  /* 0x00030800ff4e7b82 */ /* 0x000f220000000800 */
[----:B------:R-:W-:Y:S01]  /*5f30*/  LEA.HI R88, R7, R88, RZ, 0x7 ;  /* 0x0000005807587211 */ /* 0x000fe200078f38ff */
[----:B------:R-:W-:Y:S01]  /*5f40*/  IMAD.MOV.U32 R81, RZ, RZ, RZ ;  /* 0x000000ffff517224 */ /* 0x000fe200078e00ff */
[----:B------:R-:W-:Y:S01]  /*5f50*/  LOP3.LUT R85, R85, 0x60, RZ, 0xc0, !PT ;  /* 0x0000006055557812 */ /* 0x000fe200078ec0ff */
[----:B------:R-:W-:Y:S01]  /*5f60*/  IMAD.U32 R87, RZ, RZ, UR4 ;  /* 0x00000004ff577e24 */ /* 0x000fe2000f8e00ff */
[----:B------:R-:W-:Y:S01]  /*5f70*/  LOP3.LUT R32, R32, 0x600000, RZ, 0xc0, !PT ;  /* 0x0060000020207812 */ /* 0x000fe200078ec0ff */
[----:B------:R-:W1:Y:S01]  /*5f80*/  LDCU.64 UR56, c[0x0][0x348] ;  /* 0x00006900ff3877ac */ /* 0x000e620008000a00 */
[----:B------:R-:W-:Y:S01]  /*5f90*/  SEL R90, R90, 0xfffffff0, !P2 ;  /* 0xfffffff05a5a7807 */ /* 0x000fe20005000000 */
[----:B------:R-:W1:Y:S01]  /*5fa0*/  LDC R27, c[0x0][0xc30] ;  /* 0x00030c00ff1b7b82 */ /* 0x000e620000000800 */
[----:B------:R-:W-:Y:S01]  /*5fb0*/  SEL R89, R89, 0xffffffe0, !P1 ;  /* 0xffffffe059597807 */ /* 0x000fe20004800000 */
[----:B------:R-:W1:Y:S01]  /*5fc0*/  LDCU.64 UR36, c[0x0][0x988] ;  /* 0x00013100ff2477ac */ /* 0x000e620008000a00 */
[----:B------:R-:W-:Y:S01]  /*5fd0*/  SHF.R.S32.HI R88, RZ, 0x7, R88 ;  /* 0x00000007ff587819 */ /* 0x000fe20000011458 */
[----:B------:R-:W1:Y:S04]  /*5fe0*/  LDCU.64 UR38, c[0x0][0x990] ;  /* 0x00013200ff2677ac */ /* 0x000e680008000a00 */
[----:B------:R-:W1:Y:S01]  /*5ff0*/  LDC R77, c[0x0][0x388] ;  /* 0x0000e200ff4d7b82 */ /* 0x000e620000000800 */
[----:B------:R-:W-:Y:S01]  /*6000*/  UMOV UR54, URZ ;  /* 0x000000ff00367c82 */ /* 0x000fe20008000000 */
[----:B------:R-:W-:-:S06]  /*6010*/  UMOV UR55, URZ ;  /* 0x000000ff00377c82 */ /* 0x000fcc0008000000 */
[----:B------:R-:W1:Y:S08]  /*6020*/  LDC R76, c[0x0][0x38c] ;  /* 0x0000e300ff4c7b82 */ /* 0x000e700000000800 */
[----:B------:R-:W1:Y:S01]  /*6030*/  LDC.64 R72, c[0x0][0xc10] ;  /* 0x00030400ff487b82 */ /* 0x000e620000000a00 */
[C---:B---3--:R-:W-:Y:S01]  /*6040*/  VIADD R3, R2.reuse, 0x80 ;  /* 0x0000008002037836 */ /* 0x048fe20000000000 */
[----:B------:R-:W-:-:S06]  /*6050*/  LOP3.LUT R2, R2, 0xffff, RZ, 0xc0, !PT ;  /* 0x0000ffff02027812 */ /* 0x000fcc00078ec0ff */
[----:B------:R-:W3:Y:S01]  /*6060*/  LDC.64 R24, c[0x0][0xc18] ;  /* 0x00030600ff187b82 */ /* 0x000ee20000000a00 */
[----:B------:R-:W-:-:S05]  /*6070*/  LOP3.LUT R3, R3, 0xffff, RZ, 0xc0, !PT ;  /* 0x0000ffff03037812 */ /* 0x000fca00078ec0ff */
[----:B------:R1:W-:Y:S02]  /*6080*/  STL.64 [R1], R2 ;  /* 0x0000000201007387 */ /* 0x0003e40000100a00 */
[----:B------:R-:W1:Y:S08]  /*6090*/  LDC.64 R22, c[0x0][0xc28] ;  /* 0x00030a00ff167b82 */ /* 0x000e700000000a00 */
[----:B------:R-:W1:Y:S08]  /*60a0*/  LDC.64 R70, c[0x0][0x9b0] ;  /* 0x00026c00ff467b82 */ /* 0x000e700000000a00 */
[----:B------:R-:W1:Y:S08]  /*60b0*/  LDC.64 R68, c[0x0][0x9a8] ;  /* 0x00026a00ff447b82 */ /* 0x000e700000000a00 */
[----:B--2-4-:R-:W1:Y:S02]  /*60c0*/  LDC R80, c[0x0][0x374] ;  /* 0x0000dd00ff507b82 */ /* 0x014e640000000800 */
.L_x_130:
[----:B-1----:R-:W-:Y:S04]  /*60d0*/  SHF.L.U32 R3, R81, 0x1f, RZ ;  /* 0x0000001f51037819 */ /* 0x002fe800000006ff */
[----:B------:R-:W1:Y:S02]  /*60e0*/  SYNCS.PHASECHK.TRANS64.TRYWAIT P0, [UR51+0xd0], R3 ;  /* 0x0000d003ff0075a7 */ /* 0x000e640008001133 */
[----:B-12---:R-:W-:Y:S05]  /*60f0*/  @!P0 BRA `(.L_x_87) ;  /* 0x0000004000e88947 */ /* 0x006fea0003800000 */
.L_x_184:
[----:B------:R-:W2:Y:S01]  /*6100*/  LDS.128 R12, [UR51+0x110] ;  /* 0x00011033ff0c7984 */ /* 0x000ea20008000c00 */
[----:B------:R-:W-:Y:S01]  /*6110*/  UIADD3 UR4, UPT, UPT, UR51, 0xd8, URZ ;  /* 0x000000d833047890 */ /* 0x000fe2000fffe0ff */
[----:B-1----:R-:W-:Y:S01]  /*6120*/  IMAD R0, R30, 0x4, R1 ;  /* 0x000000041e007824 */ /* 0x002fe200078e0201 */
[-C--:B------:R-:W-:Y:S02]  /*6130*/  IABS R6, R88.reuse ;  /* 0x0000005800067213 */ /* 0x080fe40000000000 */
[----:B------:R-:W-:Y:S01]  /*6140*/  UPRMT UR4, URZ, 0x654, UR4 ;  /* 0x00000654ff047896 */ /* 0x000fe20008000004 */
[----:B------:R-:W-:Y:S01]  /*6150*/  IABS R4, R77 ;  /* 0x0000004d00047213 */ /* 0x000fe20000000000 */
[----:B------:R-:W1:Y:S01]  /*6160*/  I2F.RP R5, R6 ;  /* 0x0000000600057306 */ /* 0x000e620000209400 */
[----:B------:R-:W-:Y:S01]  /*6170*/  @!PT LDS RZ, [RZ] ;  /* 0x00000000fffff984 */ /* 0x000fe20000000800 */
[----:B------:R-:W-:Y:S01]  /*6180*/  @!PT LDS RZ, [RZ] ;  /* 0x00000000fffff984 */ /* 0x000fe20000000800 */
[----:B------:R-:W-:Y:S01]  /*6190*/  @!PT LDS RZ, [RZ] ;  /* 0x00000000fffff984 */ /* 0x000fe20000000800 */
[----:B------:R-:W-:Y:S01]  /*61a0*/  @!PT LDS RZ, [RZ] ;  /* 0x00000000fffff984 */ /* 0x000fe20000000800 */
[----:B------:R4:W-:Y:S06]  /*61b0*/  MEMBAR.ALL.CTA ;  /* 0x0000000000007992 */ /* 0x0009ec0000008000 */
[----:B----4-:R-:W4:Y:S02]  /*61c0*/  FENCE.VIEW.ASYNC.S ;  /* 0x00000000000073c6 */ /* 0x010f240000000000 */
[----:B----4-:R-:W-:Y:S06]  /*61d0*/  SYNCS.ARRIVE.TRANS64.RED.A1T0 RZ, [UR4], RZ ;  /* 0x000000ffffff79a7 */ /* 0x010fec0008100404 */
[----:B------:R4:W5:Y:S01]  /*61e0*/  LDL R17, [R0] ;  /* 0x0000000000117983 */ /* 0x0009620000100800 */
[----:B--2---:R-:W-:Y:S01]  /*61f0*/  LOP3.LUT P5, RZ, R14, 0x1, RZ, 0xc0, !PT ;  /* 0x000000010eff7812 */ /* 0x004fe200078ac0ff */
[----:B-1----:R-:W1:Y:S03]  /*6200*/  MUFU.RCP R2, R5 ;  /* 0x0000000500027308 */ /* 0x002e660000001000 */
[----:B------:R-:W-:Y:S07]  /*6210*/  P2R R91, PR, RZ, 0x20 ;  /* 0x00000020ff5b7803 */ /* 0x000fee0000000000 */
[----:B------:R-:W2:Y:S02]  /*6220*/  I2F.RP R5, R4 ;  /* 0x0000000400057306 */ /* 0x000ea40000209400 */
[----:B------:R-:W-:Y:S02]  /*6230*/  @P5 MOV R31, R12 ;  /* 0x0000000c001f5202 */ /* 0x000fe40000000f00 */
[----:B------:R-:W-:Y:S01]  /*6240*/  @P5 LOP3.LUT R29, R13, 0xffff, RZ, 0xc0, !PT ;  /* 0x0000ffff0d1d5812 */ /* 0x000fe200078ec0ff */
[----:B-1----:R-:W-:Y:S01]  /*6250*/  VIADD R8, R2, 0xffffffe ;  /* 0x0ffffffe02087836 */ /* 0x002fe20000000000 */
[----:B------:R-:W-:Y:S04]  /*6260*/  IABS R2, R88 ;  /* 0x0000005800027213 */ /* 0x000fe80000000000 */
[----:B------:R-:W1:Y:S01]  /*6270*/  F2I.FTZ.U32.TRUNC.NTZ R9, R8 ;  /* 0x0000000800097305 */ /* 0x000e62000021f000 */
[----:B------:R-:W-:Y:S09]  /*6280*/  IADD3 R2, PT, PT, RZ, -R2, RZ ;  /* 0x80000002ff027210 */ /* 0x000ff20007ffe0ff */
[----:B--2---:R-:W2:Y:S01]  /*6290*/  MUFU.RCP R5, R5 ;  /* 0x0000000500057308 */ /* 0x004ea20000001000 */
[--C-:B-1----:R-:W-:Y:S02]  /*62a0*/  IMAD.MOV R3, RZ, RZ, -R9.reuse ;  /* 0x000000ffff037224 */ /* 0x102fe400078e0a09 */
[----:B------:R-:W-:Y:S02]  /*62b0*/  IMAD.MOV.U32 R8, RZ, RZ, RZ ;  /* 0x000000ffff087224 */ /* 0x000fe400078e00ff */
[----:B------:R-:W-:Y:S01]  /*62c0*/  IMAD R10, R3, R6, RZ ;  /* 0x00000006030a7224 */ /* 0x000fe200078e02ff */
[----:B------:R-:W-:Y:S03]  /*62d0*/  IABS R3, R19 ;  /* 0x0000001300037213 */ /* 0x000fe60000000000 */
[----:B------:R-:W-:Y:S04]  /*62e0*/  IMAD.HI.U32 R10, R9, R10, R8 ;  /* 0x0000000a090a7227 */ /* 0x000fe800078e0008 */
[----:B--2---:R-:W-:Y:S02]  /*62f0*/  VIADD R8, R5, 0xffffffe ;  /* 0x0ffffffe05087836 */ /* 0x004fe40000000000 */
[----:B------:R-:W-:Y:S02]  /*6300*/  IMAD.HI.U32 R10, R10, R3, RZ ;  /* 0x000000030a0a7227 */ /* 0x000fe400078e00ff */
[----:B------:R-:W1:Y:S02]  /*6310*/  F2I.FTZ.U32.TRUNC.NTZ R9, R8 ;  /* 0x0000000800097305 */ /* 0x000e64000021f000 */
[----:B------:R-:W-:Y:S01]  /*6320*/  IMAD R3, R10, R2, R3 ;  /* 0x000000020a037224 */ /* 0x000fe200078e0203 */
[----:B------:R-:W-:Y:S04]  /*6330*/  LOP3.LUT R2, R19, R88, RZ, 0x3c, !PT ;  /* 0x0000005813027212 */ /* 0x000fe800078e3cff */
[----:B------:R-:W-:Y:S02]  /*6340*/  ISETP.GT.U32.AND P0, PT, R6, R3, PT ;  /* 0x000000030600720c */ /* 0x000fe40003f04070 */
[----:B------:R-:W-:Y:S01]  /*6350*/  ISETP.GE.AND P1, PT, R2, RZ, PT ;  /* 0x000000ff0200720c */ /* 0x000fe20003f26270 */
[--C-:B-1----:R-:W-:Y:S02]  /*6360*/  IMAD.MOV R2, RZ, RZ, -R9.reuse ;  /* 0x000000ffff027224 */ /* 0x102fe400078e0a09 */
[----:B------:R-:W-:Y:S02]  /*6370*/  IMAD.MOV.U32 R8, RZ, RZ, RZ ;  /* 0x000000ffff087224 */ /* 0x000fe400078e00ff */
[----:B------:R-:W-:Y:S01]  /*6380*/  IMAD R11, R2, R4, RZ ;  /* 0x00000004020b7224 */ /* 0x000fe200078e02ff */
[----:B------:R-:W-:Y:S05]  /*6390*/  IABS R2, R76 ;  /* 0x0000004c00027213 */ /* 0x000fea0000000000 */
[----:B------:R-:W-:Y:S02]  /*63a0*/  @!P0 IMAD.IADD R3, R3, 0x1, -R6 ;  /* 0x0000000103038824 */ /* 0x000fe400078e0a06 */
[----:B------:R-:W-:Y:S01]  /*63b0*/  @!P0 VIADD R10, R10, 0x1 ;  /* 0x000000010a0a8836 */ /* 0x000fe20000000000 */
[----:B------:R-:W-:Y:S01]  /*63c0*/  ISETP.NE.AND P0, PT, R88, RZ, PT ;  /* 0x000000ff5800720c */ /* 0x000fe20003f05270 */
[----:B------:R-:W-:Y:S01]  /*63d0*/  IMAD.HI.U32 R11, R9, R11, R8 ;  /* 0x0000000b090b7227 */ /* 0x000fe200078e0008 */
[----:B------:R-:W-:Y:S02]  /*63e0*/  ISETP.GE.U32.AND P2, PT, R3, R6, PT ;  /* 0x000000060300720c */ /* 0x000fe40003f46070 */
[----:B------:R-:W1:Y:S11]  /*63f0*/  I2F.RP R3, R2 ;  /* 0x0000000200037306 */ /* 0x000e760000209400 */
[----:B------:R-:W-:Y:S01]  /*6400*/  @P2 IADD3 R10, PT, PT, R10, 0x1, RZ ;  /* 0x000000010a0a2810 */ /* 0x000fe20007ffe0ff */
[----:B-1----:R-:W1:Y:S04]  /*6410*/  MUFU.RCP R3, R3 ;  /* 0x0000000300037308 */ /* 0x002e680000001000 */
[----:B------:R-:W-:Y:S01]  /*6420*/  @!P1 IMAD.MOV R10, RZ, RZ, -R10 ;  /* 0x000000ffff0a9224 */ /* 0x000fe200078e0a0a */
[----:B------:R-:W-:Y:S04]  /*6430*/  @!P0 LOP3.LUT R10, RZ, R88, RZ, 0x33, !PT ;  /* 0x00000058ff0a8212 */ /* 0x000fe800078e33ff */
[----:B------:R-:W-:Y:S05]  /*6440*/  IABS R6, R10 ;  /* 0x0000000a00067213 */ /* 0x000fea0000000000 */
[----:B------:R-:W-:Y:S05]  /*6450*/  IMAD.HI.U32 R11, R11, R6, RZ ;  /* 0x000000060b0b7227 */ /* 0x000fea00078e00ff */
[----:B------:R-:W-:Y:S01]  /*6460*/  IADD3 R5, PT, PT, -R11, RZ, RZ ;  /* 0x000000ff0b057210 */ /* 0x000fe20007ffe1ff */
[----:B-1----:R-:W-:Y:S04]  /*6470*/  VIADD R7, R3, 0xffffffe ;  /* 0x0ffffffe03077836 */ /* 0x002fe80000000000 */
[C---:B------:R-:W-:Y:S02]  /*6480*/  IMAD R6, R4.reuse, R5, R6 ;  /* 0x0000000504067224 */ /* 0x040fe400078e0206 */
[----:B------:R-:W1:Y:S03]  /*6490*/  F2I.FTZ.U32.TRUNC.NTZ R7, R7 ;  /* 0x0000000700077305 */ /* 0x000e66000021f000 */
[----:B------:R-:W-:Y:S01]  /*64a0*/  ISETP.GT.U32.AND P0, PT, R4, R6, PT ;  /* 0x000000060400720c */ /* 0x000fe20003f04070 */
[--C-:B-1----:R-:W-:Y:S11]  /*64b0*/  IMAD.MOV R3, RZ, RZ, -R7.reuse ;  /* 0x000000ffff037224 */ /* 0x102ff600078e0a07 */
[----:B------:R-:W-:Y:S01]  /*64c0*/  @!UPT UIADD3 URZ, UPT, UPT, URZ, URZ, URZ ;  /* 0x000000fffffff290 */ /* 0x000fe2000fffe0ff */
[----:B------:R-:W-:Y:S02]  /*64d0*/  @!P0 IMAD.IADD R6, R6, 0x1, -R4 ;  /* 0x0000000106068824 */ /* 0x000fe400078e0a04 */
[----:B------:R-:W-:Y:S01]  /*64e0*/  @!P0 VIADD R11, R11, 0x1 ;  /* 0x000000010b0b8836 */ /* 0x000fe20000000000 */
[----:B------:R-:W-:Y:S02]  /*64f0*/  ISETP.NE.AND P0, PT, R77, RZ, PT ;  /* 0x000000ff4d00720c */ /* 0x000fe40003f05270 */
[----:B------:R-:W-:Y:S01]  /*6500*/  ISETP.GE.U32.AND P2, PT, R6, R4, PT ;  /* 0x000000040600720c */ /* 0x000fe20003f46070 */
[----:B------:R-:W-:Y:S01]  /*6510*/  IMAD.MOV.U32 R6, RZ, RZ, RZ ;  /* 0x000000ffff067224 */ /* 0x000fe200078e00ff */
[-C--:B------:R-:W-:Y:S04]  /*6520*/  LOP3.LUT R4, R10, R77.reuse, RZ, 0x3c, !PT ;  /* 0x0000004d0a047212 */ /* 0x080fe800078e3cff */
[----:B------:R-:W-:Y:S01]  /*6530*/  ISETP.GE.AND P1, PT, R4, RZ, PT ;  /* 0x000000ff0400720c */ /* 0x000fe20003f26270 */
[----:B------:R-:W-:Y:S04]  /*6540*/  IMAD R4, R3, R2, RZ ;  /* 0x0000000203047224 */ /* 0x000fe800078e02ff */
[----:B------:R-:W-:Y:S03]  /*6550*/  IMAD.HI.U32 R7, R7, R4, R6 ;  /* 0x0000000407077227 */ /* 0x000fe600078e0006 */
[----:B------:R-:W-:Y:S05]  /*6560*/  @P2 IADD3 R11, PT, PT, R11, 0x1, RZ ;  /* 0x000000010b0b2810 */ /* 0x000fea0007ffe0ff */
[----:B------:R-:W-:Y:S01]  /*6570*/  @!P1 IMAD.MOV R11, RZ, RZ, -R11 ;  /* 0x000000ffff0b9224 */ /* 0x000fe200078e0a0b */
[----:B------:R-:W-:Y:S02]  /*6580*/  @!P0 LOP3.LUT R11, RZ, R77, RZ, 0x33, !PT ;  /* 0x0000004dff0b8212 */ /* 0x000fe400078e33ff */
[----:B------:R-:W-:Y:S02]  /*6590*/  ISETP.GE.AND P0, PT, R26, 0x1, PT ;  /* 0x000000011a00780c */ /* 0x000fe40003f06270 */
[----:B------:R-:W-:Y:S02]  /*65a0*/  IABS R3, R11 ;  /* 0x0000000b00037213 */ /* 0x000fe40000000000 */
[----:B------:R-:W-:Y:S03]  /*65b0*/  LOP3.LUT R18, R11, R76, RZ, 0x3c, !PT ;  /* 0x0000004c0b127212 */ /* 0x000fe600078e3cff */
[----:B------:R-:W-:Y:S05]  /*65c0*/  IMAD.HI.U32 R16, R7, R3, RZ ;  /* 0x0000000307107227 */ /* 0x000fea00078e00ff */
[----:B------:R-:W-:Y:S05]  /*65d0*/  IADD3 R4, PT, PT, -R16, RZ, RZ ;  /* 0x000000ff10047210 */ /* 0x000fea0007ffe1ff */
[C---:B------:R-:W-:Y:S05]  /*65e0*/  IMAD R3, R2.reuse, R4, R3 ;  /* 0x0000000402037224 */ /* 0x040fea00078e0203 */
[----:B------:R-:W-:Y:S11]  /*65f0*/  ISETP.GT.U32.AND P3, PT, R2, R3, PT ;  /* 0x000000030200720c */ /* 0x000ff60003f64070 */
[----:B------:R-:W-:Y:S02]  /*6600*/  @!UPT UIADD3 URZ, UPT, UPT, URZ, URZ, URZ ;  /* 0x000000fffffff290 */ /* 0x000fe4000fffe0ff */
[----:B------:R-:W-:Y:S05]  /*6610*/  @!P3 IMAD.IADD R3, R3, 0x1, -R2 ;  /* 0x000000010303b824 */ /* 0x000fea00078e0a02 */
[----:B------:R-:W-:Y:S01]  /*6620*/  ISETP.GE.U32.AND P2, PT, R3, R2, PT ;  /* 0x000000020300720c */ /* 0x000fe20003f46070 */
[----:B------:R-:W-:Y:S01]  /*6630*/  @!UPT UIADD3 URZ, UPT, UPT, URZ, URZ, URZ ;  /* 0x000000fffffff290 */ /* 0x000fe2000fffe0ff */
[----:B----4-:R-:W-:Y:S11]  /*6640*/  @!P0 BRA `(.L_x_88) ;  /* 0x0000000000a48947 */ /* 0x010ff60003800000 */
[----:B---3--:R-:W-:Y:S01]  /*6650*/  IMAD.HI.U32 R37, R80, R25, RZ ;  /* 0x0000001950257227 */ /* 0x008fe200078e00ff */
        /* <DEDUP_REMOVED lines=8> */
[----:B------:R-:W-:Y:S01]  /*66e0*/  IMAD.HI.U32 R37, R29, R25, RZ ;  /* 0x000000191d257227 */ /* 0x000fe200078e00ff */
[----:B------:R-:W-:Y:S02]  /*66f0*/  SEL R7, R79, R20, !P4 ;  /* 0x000000144f077207 */ /* 0x000fe40006000000 */
[----:B------:R-:W-:Y:S01]  /*6700*/  SHF.R.U32.HI R36, RZ, R73, R36 ;  /* 0x00000049ff247219 */ /* 0x000fe20000011624 */
[-C--:B------:R-:W-:Y:S04]  /*6710*/  IMAD.HI.U32 R20, R3, R22.reuse, RZ ;  /* 0x0000001603147227 */ /* 0x080fe800078e00ff */
[----:B------:R-:W-:Y:S01]  /*6720*/  IMAD.HI.U32 R34, R7, R22, RZ ;  /* 0x0000001607227227 */ /* 0x000fe200078e00ff */
[-C--:B------:R-:W-:Y:S02]  /*6730*/  @P1 SHF.R.U32.HI R3, RZ, R23.reuse, R20 ;  /* 0x00000017ff031219 */ /* 0x080fe40000011614 */
[----:B------:R-:W-:Y:S02]  /*6740*/  SHF.R.U32.HI R20, RZ, R78, R37 ;  /* 0x0000004eff147219 */ /* 0x000fe40000011625 */
[----:B------:R-:W-:Y:S01]  /*6750*/  @P1 SHF.R.U32.HI R7, RZ, R23, R34 ;  /* 0x00000017ff071219 */ /* 0x000fe20000011622 */
[C---:B------:R-:W-:Y:S01]  /*6760*/  IMAD R2, R26.reuse, R3, RZ ;  /* 0x000000031a027224 */ /* 0x040fe200078e02ff */
[----:B------:R-:W-:Y:S02]  /*6770*/  SEL R5, R29, R20, !P0 ;  /* 0x000000141d057207 */ /* 0x000fe40004000000 */
[----:B------:R-:W-:Y:S01]  /*6780*/  SEL R3, R31, R36, !P4 ;  /* 0x000000241f037207 */ /* 0x000fe20006000000 */
[----:B------:R-:W-:Y:S01]  /*6790*/  IMAD R4, R26, R7, RZ ;  /* 0x000000071a047224 */ /* 0x000fe200078e02ff */
[C---:B------:R-:W-:Y:S01]  /*67a0*/  ISETP.GE.AND P0, PT, R5.reuse, R2, PT ;  /* 0x000000020500720c */ /* 0x040fe20003f06270 */
[----:B------:R-:W-:Y:S03]  /*67b0*/  IMAD.HI.U32 R6, R5, R22, RZ ;  /* 0x0000001605067227 */ /* 0x000fe600078e00ff */
[----:B------:R-:W-:Y:S01]  /*67c0*/  ISETP.GE.OR P0, PT, R3, R4, P0 ;  /* 0x000000040300720c */ /* 0x000fe20000706670 */
[----:B------:R-:W-:Y:S01]  /*67d0*/  IMAD.MOV R4, RZ, RZ, -R3 ;  /* 0x000000ffff047224 */ /* 0x000fe200078e0a03 */
[-C--:B------:R-:W-:Y:S03]  /*67e0*/  SHF.R.U32.HI R6, RZ, R23.reuse, R6 ;  /* 0x00000017ff067219 */ /* 0x080fe60000011606 */
[----:B------:R-:W-:Y:S01]  /*67f0*/  IMAD R31, R28, R4, R31 ;  /* 0x000000041c1f7224 */ /* 0x000fe200078e021f */
[----:B------:R-:W-:Y:S05]  /*6800*/  SEL R9, R5, R6, !P1 ;  /* 0x0000000605097207 */ /* 0x000fea0004800000 */
[----:B------:R-:W-:Y:S02]  /*6810*/  IMAD.MOV R6, RZ, RZ, -R9 ;  /* 0x000000ffff067224 */ /* 0x000fe400078e0a09 */
[C---:B------:R-:W-:Y:S04]  /*6820*/  @!P0 IMAD.HI.U32 R2, R3.reuse, R22, RZ ;  /* 0x0000001603028227 */ /* 0x040fe800078e00ff */
[----:B------:R-:W-:Y:S01]  /*6830*/  IMAD R6, R26, R6, R5 ;  /* 0x000000061a067224 */ /* 0x000fe200078e0205 */
[----:B------:R-:W-:Y:S04]  /*6840*/  @!P0 SHF.R.U32.HI R2, RZ, R23, R2 ;  /* 0x00000017ff028219 */ /* 0x000fe80000011602 */
[----:B------:R-:W-:Y:S02]  /*6850*/  @!P0 SEL R0, R3, R2, !P1 ;  /* 0x0000000203008207 */ /* 0x000fe40004800000 */
[----:B------:R-:W-:Y:S02]  /*6860*/  IADD3 R2, PT, PT, -R5, RZ, RZ ;  /* 0x000000ff05027210 */ /* 0x000fe40007ffe1ff */
[----:B------:R-:W-:Y:S01]  /*6870*/  @!P0 IADD3 R8, PT, PT, R9, -R0, RZ ;  /* 0x8000000009088210 */ /* 0x000fe20007ffe0ff */
[----:B------:R-:W-:Y:S02]  /*6880*/  @!P0 IMAD R0, R7, R6, R0 ;  /* 0x0000000607008224 */ /* 0x000fe400078e0200 */
[----:B------:R-:W-:Y:S02]  /*6890*/  IMAD R29, R24, R2, R29 ;  /* 0x00000002181d7224 */ /* 0x000fe400078e021d */
[----:B------:R-:W-:Y:S02]  /*68a0*/  @!P0 IMAD R5, R8, R26, R3 ;  /* 0x0000001a08058224 */ /* 0x000fe400078e0203 */
[----:B------:R-:W-:Y:S04]  /*68b0*/  @!P0 IMAD.MOV.U32 R3, RZ, RZ, R0 ;  /* 0x000000ffff038224 */ /* 0x000fe800078e0000 */
[----:B------:R-:W-:Y:S02]  /*68c0*/  IMAD R31, R3, R28, R31 ;  /* 0x0000001c031f7224 */ /* 0x000fe400078e021f */
[----:B------:R-:W-:Y:S07]  /*68d0*/  IMAD R29, R5, R24, R29 ;  /* 0x00000018051d7224 */ /* 0x000fee00078e021d */
.L_x_88:
[----:B------:R-:W-:Y:S01]  /*68e0*/  ISETP.NE.AND P0, PT, R27, 0x1, PT ;  /* 0x000000011b00780c */ /* 0x000fe20003f05270 */
[----:B------:R-:W1:Y:S01]  /*68f0*/  LDC.64 R4, c[0x0][0xc18] ;  /* 0x00030600ff047b82 */ /* 0x000e620000000a00 */
[----:B------:R-:W-:Y:S01]  /*6900*/  R2UR UR4, R18 ;  /* 0x00000000120472ca */ /* 0x000fe200000e0000 */
[----:B------:R-:W-:Y:S01]  /*6910*/  @!P3 VIADD R16, R16, 0x1 ;  /* 0x000000011010b836 */ /* 0x000fe20000000000 */
[----:B------:R-:W-:Y:S01]  /*6920*/  ISETP.NE.AND P1, PT, R76, RZ, PT ;  /* 0x000000ff4c00720c */ /* 0x000fe20003f25270 */
[----:B------:R-:W-:Y:S01]  /*6930*/  IMAD.MOV R8, RZ, RZ, -R10 ;  /* 0x000000ffff087224 */ /* 0x000fe200078e0a0a */
[----:B------:R-:W-:Y:S01]  /*6940*/  R2UR UR42, R21 ;  /* 0x00000000152a72ca */ /* 0x000fe200000e0000 */
[----:B------:R-:W-:Y:S01]  /*6950*/  @P2 VIADD R16, R16, 0x1 ;  /* 0x0000000110102836 */ /* 0x000fe20000000000 */
[----:B------:R-:W-:Y:S01]  /*6960*/  R2UR UR43, R10 ;  /* 0x000000000a2b72ca */ /* 0x000fe200000e0000 */
[----:B------:R-:W2:Y:S01]  /*6970*/  LDC.64 R6, c[0x0][0xc10] ;  /* 0x00030400ff067b82 */ /* 0x000ea20000000a00 */
[----:B------:R-:W-:Y:S01]  /*6980*/  R2UR UR44, R11 ;  /* 0x000000000b2c72ca */ /* 0x000fe200000e0000 */
[----:B------:R-:W-:Y:S01]  /*6990*/  IMAD R19, R88, R8, R19 ;  /* 0x0000000858137224 */ /* 0x000fe200078e0213 */
[----:B------:R-:W-:Y:S01]  /*69a0*/  R2UR UR45, R16 ;  /* 0x00000000102d72ca */ /* 0x000fe200000e0000 */
[----:B------:R-:W-:Y:S01]  /*69b0*/  IMAD.MOV R9, RZ, RZ, -R11 ;  /* 0x000000ffff097224 */ /* 0x000fe200078e0a0b */
[----:B------:R-:W-:Y:S03]  /*69c0*/  R2UR UR7, R77 ;  /* 0x000000004d0772ca */ /* 0x000fe600000e0000 */
[----:B------:R-:W4:Y:S01]  /*69d0*/  @!P0 LDC R0, c[0x0][0xc20] ;  /* 0x00030800ff008b82 */ /* 0x000f220000000800 */
[----:B------:R-:W-:Y:S01]  /*69e0*/  R2UR UR52, R19 ;  /* 0x00000000133472ca */ /* 0x000fe200000e0000 */
[----:B------:R-:W-:Y:S01]  /*69f0*/  UISETP.GE.AND UP1, UPT, UR4, URZ, UPT ;  /* 0x000000ff0400728c */ /* 0x000fe2000bf26270 */
[C---:B------:R-:W-:Y:S05]  /*6a00*/  R2UR UR4, R76.reuse ;  /* 0x000000004c0472ca */ /* 0x040fea00000e0000 */
[----:B------:R-:W3:Y:S01]  /*6a10*/  @!P0 LDC R2, c[0x0][0xc0c] ;  /* 0x00030300ff028b82 */ /* 0x000ee20000000800 */
[----:B------:R-:W-:Y:S01]  /*6a20*/  R2UR UR6, R9 ;  /* 0x00000000090672ca */ /* 0x000fe200000e0000 */
[----:B------:R-:W-:Y:S01]  /*6a30*/  VOTEU.ALL UP0, P1 ;  /* 0x0000000000ff7886 */ /* 0x000fe20000800000 */
[----:B------:R-:W-:Y:S01]  /*6a40*/  R2UR UR5, R76 ;  /* 0x000000004c0572ca */ /* 0x000fe200000e0000 */
[----:B------:R-:W-:Y:S01]  /*6a50*/  USHF.L.U32 UR42, UR42, 0x6, URZ ;  /* 0x000000062a2a7899 */ /* 0x000fe200080006ff */
[----:B------:R-:W-:Y:S01]  /*6a60*/  @P5 SHF.R.U32.HI R12, RZ, 0x10, R13 ;  /* 0x00000010ff0c5819 */ /* 0x000fe2000001160d */
[----:B------:R-:W-:Y:S01]  /*6a70*/  BSSY.RECONVERGENT B6, `(.L_x_89) ;  /* 0x0000036000067945 */ /* 0x000fe20003800200 */
[----:B-1----:R-:W-:Y:S01]  /*6a80*/  @!P0 ISETP.NE.AND P1, PT, R4, 0x1, PT ;  /* 0x000000010400880c */ /* 0x002fe20003f25270 */
[----:B------:R-:W-:Y:S01]  /*6a90*/  @!P0 IMAD.HI.U32 R3, R29, R5, RZ ;  /* 0x000000051d038227 */ /* 0x000fe200078e00ff */
[----:B------:R-:W-:Y:S01]  /*6aa0*/  @P5 R2UR UR53, R12 ;  /* 0x000000000c3552ca */ /* 0x000fe200000e0000 */
[----:B------:R-:W-:Y:S02]  /*6ab0*/  @!UP1 UIADD3 UR45, UPT, UPT, -UR45, URZ, URZ ;  /* 0x000000ff2d2d9290 */ /* 0x000fe4000fffe1ff */
[----:B------:R-:W-:Y:S01]  /*6ac0*/  @!UP0 ULOP3.LUT UR45, URZ, UR4, URZ, 0x33, !UPT ;  /* 0x00000004ff2d8292 */ /* 0x000fe2000f8e33ff */
[----:B--2---:R-:W-:Y:S01]  /*6ad0*/  @!P0 IMAD.HI.U32 R6, R31, R6, RZ ;  /* 0x000000061f068227 */ /* 0x004fe200078e00ff */
[----:B------:R-:W-:Y:S02]  /*6ae0*/  USHF.L.U32 UR52, UR52, 0x7, URZ ;  /* 0x0000000734347899 */ /* 0x000fe400080006ff */
[----:B------:R-:W-:Y:S02]  /*6af0*/  UIMAD UR43, UR7, UR6, UR43 ;  /* 0x00000006072b72a4 */ /* 0x000fe4000f8e022b */
[----:B------:R-:W-:Y:S01]  /*6b00*/  IMAD R8, RZ, RZ, -UR45 ;  /* 0x8000002dff087e24 */ /* 0x000fe2000f8e02ff */
[----:B------:R-:W-:Y:S02]  /*6b10*/  @!P0 SHF.R.U32.HI R6, RZ, R7, R6 ;  /* 0x00000007ff068219 */ /* 0x000fe40000011606 */
[----:B----4-:R-:W-:Y:S02]  /*6b20*/  @!P0 SHF.R.U32.HI R0, RZ, R0, R3 ;  /* 0x00000000ff008219 */ /* 0x010fe40000011603 */
[----:B------:R-:W-:Y:S02]  /*6b30*/  R2UR UR4, R8 ;  /* 0x00000000080472ca */ /* 0x000fe400000e0000 */
[----:B------:R-:W-:Y:S02]  /*6b40*/  @!P0 SEL R3, R29, R0, !P1 ;  /* 0x000000001d038207 */ /* 0x000fe40004800000 */
[----:B---3--:R-:W-:Y:S02]  /*6b50*/  @!P0 ISETP.NE.AND P2, PT, R2, 0x1, PT ;  /* 0x000000010200880c */ /* 0x008fe40003f45270 */
[----:B------:R-:W-:Y:S02]  /*6b60*/  LOP3.LUT P1, RZ, R87, 0x3f0, RZ, 0xc0, !PT ;  /* 0x000003f057ff7812 */ /* 0x000fe4000782c0ff */
[----:B------:R-:W-:Y:S05]  /*6b70*/  @!P0 SEL R6, R31, R6, !P2 ;  /* 0x000000061f068207 */ /* 0x000fea0005000000 */
[----:B------:R-:W-:Y:S01]  /*6b80*/  @!P0 IMAD.IADD R0, R3, 0x1, -R6 ;  /* 0x0000000103008824 */ /* 0x000fe200078e0a06 */
[----:B------:R-:W-:Y:S01]  /*6b90*/  UIMAD UR44, UR5, UR4, UR44 ;  /* 0x00000004052c72a4 */ /* 0x000fe2000f8e022c */
[----:B------:R-:W-:Y:S02]  /*6ba0*/  @!P0 IMAD.IADD R3, R6, 0x1, -R3 ;  /* 0x0000000106038824 */ /* 0x000fe400078e0a03 */
[----:B------:R-:W-:Y:S02]  /*6bb0*/  @!P0 IMAD R31, R0, R2, R31 ;  /* 0x00000002001f8224 */ /* 0x000fe400078e021f */
[----:B------:R-:W-:Y:S01]  /*6bc0*/  @!P0 IMAD R29, R3, R4, R29 ;  /* 0x00000004031d8224 */ /* 0x000fe200078e021d */
[----:B------:R-:W-:Y:S06]  /*6bd0*/  @!P1 BRA `(.L_x_90) ;  /* 0x00000000007c9947 */ /* 0x000fec0003800000 */
[----:B------:R-:W1:Y:S01]  /*6be0*/  LDCU.64 UR8, c[0x4][0x80] ;  /* 0x01001000ff0877ac */ /* 0x000e620008000a00 */
[----:B------:R-:W-:Y:S01]  /*6bf0*/  MOV R2, 0x0 ;  /* 0x0000000000027802 */ /* 0x000fe20000000f00 */
[----:B------:R-:W-:Y:S02]  /*6c00*/  HFMA2 R12, -RZ, RZ, 0, 5.9604644775390625e-08 ;  /* 0x00000001ff0c7431 */ /* 0x000fe400000001ff */
[----:B------:R-:W-:Y:S01]  /*6c10*/  IMAD.MOV.U32 R8, RZ, RZ, 0x70 ;  /* 0x00000070ff087424 */ /* 0x000fe200078e00ff */
[----:B------:R2:W3:Y:S01]  /*6c20*/  LDC.64 R14, c[0x4][R2] ;  /* 0x01000000020e7b82 */ /* 0x0004e20000000a00 */
[----:B------:R-:W4:Y:S01]  /*6c30*/  LDCU.64 UR6, c[0x4][0x88] ;  /* 0x01001100ff0677ac */ /* 0x000f220008000a00 */
[----:B------:R-:W-:Y:S01]  /*6c40*/  IMAD.MOV.U32 R13, RZ, RZ, RZ ;  /* 0x000000ffff0d7224 */ /* 0x000fe200078e00ff */
[----:B------:R-:W2:Y:S01]  /*6c50*/  LDCU.64 UR4, c[0x4][0x8] ;  /* 0x01000100ff0477ac */ /* 0x000ea20008000a00 */
[----:B-1----:R-:W-:Y:S01]  /*6c60*/  MOV R5, UR9 ;  /* 0x0000000900057c02 */ /* 0x002fe20008000f00 */
[----:B------:R-:W-:Y:S01]  /*6c70*/  IMAD.U32 R4, RZ, RZ, UR8 ;  /* 0x00000008ff047e24 */ /* 0x000fe2000f8e00ff */
[----:B----4-:R-:W-:Y:S01]  /*6c80*/  MOV R7, UR7 ;  /* 0x0000000700077c02 */ /* 0x010fe20008000f00 */
[----:B------:R-:W-:Y:S01]  /*6c90*/  IMAD.U32 R6, RZ, RZ, UR6 ;  /* 0x00000006ff067e24 */ /* 0x000fe2000f8e00ff */
[----:B--2---:R-:W-:Y:S01]  /*6ca0*/  MOV R11, UR5 ;  /* 0x00000005000b7c02 */ /* 0x004fe20008000f00 */
[----:B------:R-:W-:Y:S02]  /*6cb0*/  IMAD.U32 R10, RZ, RZ, UR4 ;  /* 0x00000004ff0a7e24 */ /* 0x000fe4000f8e00ff */
[----:B------:R-:W-:Y:S07]  /*6cc0*/  LEPC R20, `(.L_x_91) ;  /* 0x000000001014794e */ /* 0x000fee0000000000 */
[----:B---3-5:R-:W-:Y:S05]  /*6cd0*/  CALL.ABS.NOINC R14 ;  /* 0x000000000e007343 */ /* 0x028fea0003c00000 */
.L_x_91:
[----:B------:R-:W1:Y:S01]  /*6ce0*/  LDCU.64 UR8, c[0x4][0x80] ;  /* 0x01001000ff0877ac */ /* 0x000e620008000a00 */
[----:B------:R-:W2:Y:S01]  /*6cf0*/  LDC.64 R2, c[0x4][R2] ;  /* 0x0100000002027b82 */ /* 0x000ea20000000a00 */
[----:B------:R-:W-:Y:S02]  /*6d00*/  HFMA2 R12, -RZ, RZ, 0, 5.9604644775390625e-08 ;  /* 0x00000001ff0c7431 */ /* 0x000fe400000001ff */
[----:B------:R-:W-:Y:S02]  /*6d10*/  IMAD.MOV.U32 R8, RZ, RZ, 0x70 ;  /* 0x00000070ff087424 */ /* 0x000fe400078e00ff */
[----:B------:R-:W-:Y:S01]  /*6d20*/  IMAD.MOV.U32 R13, RZ, RZ, RZ ;  /* 0x000000ffff0d7224 */ /* 0x000fe200078e00ff */
[----:B------:R-:W3:Y:S01]  /*6d30*/  LDCU.64 UR6, c[0x4][0x88] ;  /* 0x01001100ff0677ac */ /* 0x000ee20008000a00 */
[----:B------:R-:W4:Y:S01]  /*6d40*/  LDCU.64 UR4, c[0x4][0x8] ;  /* 0x01000100ff0477ac */ /* 0x000f220008000a00 */
[----:B-1----:R-:W-:Y:S02]  /*6d50*/  MOV R4, UR8 ;  /* 0x0000000800047c02 */ /* 0x002fe40008000f00 */
[----:B------:R-:W-:Y:S02]  /*6d60*/  MOV R5, UR9 ;  /* 0x0000000900057c02 */ /* 0x000fe40008000f00 */
[----:B---3--:R-:W-:Y:S01]  /*6d70*/  MOV R7, UR7 ;  /* 0x0000000700077c02 */ /* 0x008fe20008000f00 */
[----:B------:R-:W-:Y:S01]  /*6d80*/  IMAD.U32 R6, RZ, RZ, UR6 ;  /* 0x00000006ff067e24 */ /* 0x000fe2000f8e00ff */
[----:B----4-:R-:W-:Y:S01]  /*6d90*/  MOV R11, UR5 ;  /* 0x00000005000b7c02 */ /* 0x010fe20008000f00 */
[----:B------:R-:W-:Y:S02]  /*6da0*/  IMAD.U32 R10, RZ, RZ, UR4 ;  /* 0x00000004ff0a7e24 */ /* 0x000fe4000f8e00ff */
[----:B------:R-:W-:Y:S07]  /*6db0*/  LEPC R20, `(.L_x_90) ;  /* 0x000000001014794e */ /* 0x000fee0000000000 */
[----:B--2---:R-:W-:Y:S05]  /*6dc0*/  CALL.ABS.NOINC R2 ;  /* 0x0000000002007343 */ /* 0x004fea0003c00000 */
.L_x_90:
[----:B------:R-:W-:Y:S05]  /*6dd0*/  BSYNC.RECONVERGENT B6 ;  /* 0x0000000000067941 */ /* 0x000fea0003800200 */
.L_x_89:
[----:B------:R-:W-:Y:S01]  /*6de0*/  ISETP.NE.U32.AND P4, PT, R70, RZ, PT ;  /* 0x000000ff4600720c */ /* 0x000fe20003f85070 */
[----:B------:R-:W-:Y:S01]  /*6df0*/  UISETP.NE.AND UP2, UPT, UR50, URZ, UPT ;  /* 0x000000ff3200728c */ /* 0x000fe2000bf45270 */
[----:B------:R-:W-:Y:S01]  /*6e00*/  ISETP.NE.U32.AND P2, PT, RZ, UR36, PT ;  /* 0x00000024ff007c0c */ /* 0x000fe2000bf45070 */
[----:B------:R-:W-:Y:S01]  /*6e10*/  UISETP.NE.U32.AND UP1, UPT, UR38, URZ, UPT ;  /* 0x000000ff2600728c */ /* 0x000fe2000bf25070 */
[----:B------:R-:W-:Y:S01]  /*6e20*/  ISETP.NE.AND.EX P4, PT, R71, RZ, PT, P4 ;  /* 0x000000ff4700720c */ /* 0x000fe20003f85340 */
[----:B------:R-:W-:Y:S01]  /*6e30*/  UPLOP3.LUT UP0, UPT, UPT, UPT, UPT, 0x40, 0x4 ;  /* 0x000000000004789c */ /* 0x000fe20003f0e870 */
[----:B------:R-:W-:Y:S01]  /*6e40*/  ISETP.NE.AND.EX P2, PT, RZ, UR37, PT, P2 ;  /* 0x00000025ff007c0c */ /* 0x000fe2000bf45320 */
[----:B------:R-:W-:Y:S01]  /*6e50*/  UISETP.NE.AND.EX UP1, UPT, UR39, URZ, UPT, UP1 ;  /* 0x000000ff2700728c */ /* 0x000fe2000bf25310 */
[----:B------:R-:W-:Y:S04]  /*6e60*/  PLOP3.LUT P1, PT, PT, PT, UP2, 0x80, 0x8 ;  /* 0x000000000008781c */ /* 0x000fe80003f2f028 */
[----:B------:R-:W-:Y:S06]  /*6e70*/  @UP2 UPLOP3.LUT UP0, UPT, UPT, UPT, UP1, 0x80, 0x8 ;  /* 0x000000000008289c */ /* 0x000fec0003f0f010 */
[----:B------:R-:W-:Y:S01]  /*6e80*/  PLOP3.LUT P0, PT, PT, PT, UP0, 0x80, 0x8 ;  /* 0x000000000008781c */ /* 0x000fe20003f0f008 */
[----:B------:R-:W-:Y:S01]  /*6e90*/  @!UPT UIADD3 URZ, UPT, UPT, URZ, URZ, URZ ;  /* 0x000000fffffff290 */ /* 0x000fe2000fffe0ff */
[----:B------:R-:W-:Y:S11]  /*6ea0*/  BRA.U !UP1, `(.L_x_92) ;  /* 0x0000000109387547 */ /* 0x000ff6000b800000 */
[----:B------:R-:W-:Y:S01]  /*6eb0*/  UISETP.NE.U32.AND UP0, UPT, UR36, URZ, UPT ;  /* 0x000000ff2400728c */ /* 0x000fe2000bf05070 */
[----:B------:R-:W-:Y:S02]  /*6ec0*/  HFMA2 R0, -RZ, RZ, 0, 5.9604644775390625e-08 ;  /* 0x00000001ff007431 */ /* 0x000fe400000001ff */
[----:B------:R-:W-:Y:S01]  /*6ed0*/  IMAD.MOV.U32 R75, RZ, RZ, 0x1 ;  /* 0x00000001ff4b7424 */ /* 0x000fe200078e00ff */
[----:B------:R-:W-:Y:S06]  /*6ee0*/  UISETP.NE.AND.EX UP0, UPT, UR37, URZ, UPT, UP0 ;  /* 0x000000ff2500728c */ /* 0x000fec000bf05300 */
[----:B------:R-:W-:Y:S05]  /*6ef0*/  PLOP3.LUT P3, PT, PT, PT, UP0, 0x80, 0x8 ;  /* 0x000000000008781c */ /* 0x000fea0003f6f008 */
[----:B------:R-:W1:Y:S01]  /*6f00*/  @UP0 LDCU.64 UR6, c[0x0][0x988] ;  /* 0x00013100ff0607ac */ /* 0x000e620008000a00 */
[----:B------:R-:W-:Y:S07]  /*6f10*/  @UP0 UIMAD UR4, UR48, UR38, URZ ;  /* 0x00000026300402a4 */ /* 0x000fee000f8e02ff */
[----:B------:R-:W-:Y:S01]  /*6f20*/  @!P3 PRMT R75, R0, 0x7610, R75 ;  /* 0x00007610004bb816 */ /* 0x000fe2000000004b */
[----:B-1----:R-:W-:Y:S03]  /*6f30*/  @UP0 UIMAD.WIDE UR6, UR4, 0x4, UR6 ;  /* 0x00000004040608a5 */ /* 0x002fe6000f8e0206 */
[----:B------:R-:W1:Y:S03]  /*6f40*/  @!UP0 LDCU UR4, c[0x0][0x980] ;  /* 0x00013000ff0487ac */ /* 0x000e660008000800 */
[----:B------:R-:W-:Y:S01]  /*6f50*/  IMAD.U32 R2, RZ, RZ, UR6 ;  /* 0x00000006ff027e24 */ /* 0x000fe2000f8e00ff */
[----:B------:R-:W-:Y:S05]  /*6f60*/  MOV R3, UR7 ;  /* 0x0000000700037c02 */ /* 0x000fea0008000f00 */
[----:B-----5:R2:W5:Y:S02]  /*6f70*/  @P3 LDG.E R35, desc[UR46][R2.64] ;  /* 0x0000002e02233981 */ /* 0x020564000c1e1900 */
[----:B-12---:R-:W-:Y:S02]  /*6f80*/  @!P3 IMAD.U32 R35, RZ, RZ, UR4 ;  /* 0x00000004ff23be24 */ /* 0x006fe4000f8e00ff */
.L_x_92:
[----:B------:R-:W-:Y:S05]  /*6f90*/  @!P4 BRA `(.L_x_93) ;  /* 0x000000000020c947 */ /* 0x000fea0003800000 */
[----:B------:R-:W-:Y:S04]  /*6fa0*/  ISETP.NE.U32.AND P3, PT, R68, RZ, PT ;  /* 0x000000ff4400720c */ /* 0x000fe80003f65070 */
[----:B------:R-:W-:Y:S11]  /*6fb0*/  ISETP.NE.AND.EX P3, PT, R69, RZ, PT, P3 ;  /* 0x000000ff4500720c */ /* 0x000ff60003f65330 */
[----:B------:R-:W-:Y:S02]  /*6fc0*/  @!UPT UIADD3 URZ, UPT, UPT, URZ, URZ, URZ ;  /* 0x000000fffffff290 */ /* 0x000fe4000fffe0ff */
[----:B------:R-:W1:Y:S01]  /*6fd0*/  @P3 LDC.64 R2, c[0x0][0x9a8] ;  /* 0x00026a00ff023b82 */ /* 0x000e620000000a00 */
[----:B------:R-:W-:Y:S04]  /*6fe0*/  @P3 IMAD R0, R70, UR48, RZ ;  /* 0x0000003046003c24 */ /* 0x000fe8000f8e02ff */
[----:B-1----:R-:W-:Y:S05]  /*6ff0*/  @P3 IMAD.WIDE R2, R0, 0x4, R2 ;  /* 0x0000000400023825 */ /* 0x002fea00078e0202 */
[----:B-----5:R1:W5:Y:S02]  /*7000*/  @P3 LDG.E R33, desc[UR46][R2.64] ;  /* 0x0000002e02213981 */ /* 0x020364000c1e1900 */
[----:B-1----:R-:W2:Y:S02]  /*7010*/  @!P3 LDC R33, c[0x0][0x9a0] ;  /* 0x00026800ff21bb82 */ /* 0x002ea40000000800 */
.L_x_93:
[----:B-----5:R-:W-:Y:S01]  /*7020*/  FSETP.NEU.AND P3, PT, R35, RZ, PT ;  /* 0x000000ff2300720b */ /* 0x020fe20003f6d000 */
[----:B------:R-:W-:Y:S01]  /*7030*/  IMAD.SHL.U32 R100, R84, 0x4, RZ ;  /* 0x0000000454647824 */ /* 0x000fe200078e00ff */
[----:B------:R-:W-:Y:S01]  /*7040*/  SEL R5, RZ, 0xffffffff, P2 ;  /* 0xffffffffff057807 */ /* 0x000fe20001000000 */
[----:B------:R-:W-:Y:S01]  /*7050*/  BSSY B1, `(.L_x_94) ;  /* 0x000003e000017945 */ /* 0x000fe20003800000 */
[----:B------:R-:W-:Y:S01]  /*7060*/  @P1 LOP3.LUT P2, RZ, R75, 0xff, RZ, 0xc0, !PT ;  /* 0x000000ff4bff1812 */ /* 0x000fe2000784c0ff */
[----:B------:R-:W-:Y:S01]  /*7070*/  VIADD R95, R100, UR51 ;  /* 0x00000033645f7c36 */ /* 0x000fe20008000000 */
[----:B------:R-:W-:Y:S01]  /*7080*/  @P1 SEL R0, RZ, 0xffffffff, P3 ;  /* 0xffffffffff001807 */ /* 0x000fe20001800000 */
[----:B------:R-:W-:Y:S01]  /*7090*/  IMAD.MOV.U32 R101, RZ, RZ, 0x1 ;  /* 0x00000001ff657424 */ /* 0x000fe200078e00ff */
[----:B------:R-:W-:Y:S01]  /*70a0*/  LOP3.LUT R83, R83, 0x1, RZ, 0x3c, !PT ;  /* 0x0000000153537812 */ /* 0x000fe200078e3cff */
[----:B------:R-:W-:Y:S01]  /*70b0*/  IMAD.IADD R34, R32, 0x1, R17 ;  /* 0x0000000120227824 */ /* 0x000fe200078e0211 */
[----:B------:R-:W-:Y:S01]  /*70c0*/  @P0 SEL R0, R5, R0, !P2 ;  /* 0x0000000005000207 */ /* 0x000fe20005000000 */
[----:B------:R-:W-:Y:S01]  /*70d0*/  IMAD.MOV.U32 R99, RZ, RZ, RZ ;  /* 0x000000ffff637224 */ /* 0x000fe200078e00ff */
[----:B------:R-:W-:Y:S02]  /*70e0*/  LEA R98, R30, UR51, 0x3 ;  /* 0x000000331e627c11 */ /* 0x000fe4000f8e18ff */
[----:B------:R-:W-:Y:S02]  /*70f0*/  CS2R R54, SRZ ;  /* 0x0000000000367805 */ /* 0x000fe4000001ff00 */
[----:B------:R-:W-:Y:S02]  /*7100*/  @P1 LOP3.LUT R0, R0, 0x1, RZ, 0xc0, !PT ;  /* 0x0000000100001812 */ /* 0x000fe400078ec0ff */
[----:B------:R-:W-:Y:S02]  /*7110*/  CS2R R52, SRZ ;  /* 0x0000000000347805 */ /* 0x000fe4000001ff00 */
[----:B------:R-:W-:Y:S02]  /*7120*/  SHF.L.U32 R3, R82, 0x1f, RZ ;  /* 0x0000001f52037819 */ /* 0x000fe400000006ff */
[----:B------:R-:W-:Y:S02]  /*7130*/  CS2R R58, SRZ ;  /* 0x00000000003a7805 */ /* 0x000fe4000001ff00 */
[----:B------:R-:W-:Y:S02]  /*7140*/  ISETP.NE.U32.OR P6, PT, R0, 0x1, !P1 ;  /* 0x000000010000780c */ /* 0x000fe40004fc5470 */
[----:B------:R-:W-:Y:S02]  /*7150*/  CS2R R56, SRZ ;  /* 0x0000000000387805 */ /* 0x000fe4000001ff00 */
[----:B------:R-:W-:Y:S02]  /*7160*/  PLOP3.LUT P2, PT, PT, PT, UP1, 0x80, 0x8 ;  /* 0x000000000008781c */ /* 0x000fe40003f4f018 */
[----:B------:R-:W-:Y:S02]  /*7170*/  CS2R R62, SRZ ;  /* 0x00000000003e7805 */ /* 0x000fe4000001ff00 */
[----:B------:R-:W-:Y:S02]  /*7180*/  LOP3.LUT P4, R92, R75, 0xff, RZ, 0xc0, !PT ;  /* 0x000000ff4b5c7812 */ /* 0x000fe4000788c0ff */
[----:B------:R-:W-:Y:S02]  /*7190*/  CS2R R60, SRZ ;  /* 0x00000000003c7805 */ /* 0x000fe4000001ff00 */
[----:B------:R-:W-:Y:S02]  /*71a0*/  SEL R0, RZ, 0xffffffff, P3 ;  /* 0xffffffffff007807 */ /* 0x000fe40001800000 */
[----:B------:R-:W-:Y:S02]  /*71b0*/  CS2R R66, SRZ ;  /* 0x0000000000427805 */ /* 0x000fe4000001ff00 */
[----:B------:R-:W-:Y:S02]  /*71c0*/  P2R R93, PR, RZ, 0x40 ;  /* 0x00000040ff5d7803 */ /* 0x000fe40000000000 */
[----:B------:R-:W-:Y:S01]  /*71d0*/  CS2R R64, SRZ ;  /* 0x0000000000407805 */ /* 0x000fe2000001ff00 */
[----:B------:R-:W-:Y:S02]  /*71e0*/  VIADD R43, R95, 0x400 ;  /* 0x000004005f2b7836 */ /* 0x000fe40000000000 */
[----:B------:R-:W-:Y:S01]  /*71f0*/  IMAD.IADD R94, R89, 0x1, R95 ;  /* 0x00000001595e7824 */ /* 0x000fe200078e025f */
[----:B------:R-:W-:Y:S02]  /*7200*/  @P6 SHF.L.U32 R2, R83, 0x1f, RZ ;  /* 0x0000001f53026819 */ /* 0x000fe400000006ff */
[----:B------:R-:W-:Y:S02]  /*7210*/  @P2 SEL R0, R5, R0, !P4 ;  /* 0x0000000005002207 */ /* 0x000fe40006000000 */
[----:B------:R-:W1:Y:S02]  /*7220*/  @P6 SYNCS.PHASECHK.TRANS64.TRYWAIT P1, [UR51+0x80], R2 ;  /* 0x00008002ff0065a7 */ /* 0x000e640008021133 */
[----:B------:R-:W-:Y:S04]  /*7230*/  LOP3.LUT R0, R0, 0x1, RZ, 0xc0, !PT ;  /* 0x0000000100007812 */ /* 0x000fe800078ec0ff */
[----:B------:R-:W-:Y:S04]  /*7240*/  ISETP.NE.U32.AND P5, PT, R0, 0x1, PT ;  /* 0x000000010000780c */ /* 0x000fe80003fa5070 */
[----:B------:R-:W-:Y:S01]  /*7250*/  P2R R102, PR, RZ, 0x20 ;  /* 0x00000020ff667803 */ /* 0x000fe20000000000 */
[----:B------:R3:W4:Y:S01]  /*7260*/  SYNCS.PHASECHK.TRANS64.TRYWAIT P0, [R98+URZ+0xe0], R3 ;  /* 0x0000e003620075a7 */ /* 0x00072200080011ff */
[----:B-1----:R-:W-:Y:S01]  /*7270*/  @P6 SEL R101, RZ, 0x1, !P1 ;  /* 0x00000001ff656807 */ /* 0x002fe20004800000 */
[----:B---3--:R-:W-:Y:S06]  /*7280*/  @!P6 BRA `(.L_x_95) ;  /* 0x000000000068e947 */ /* 0x008fec0003800000 */
[C---:B------:R-:W-:Y:S01]  /*7290*/  @P5 IMAD R4, R90.reuse, 0x4, R43 ;  /* 0x000000045a045824 */ /* 0x040fe200078e022b */
[----:B------:R-:W-:Y:S01]  /*72a0*/  ISETP.NE.AND P1, PT, R101, RZ, PT ;  /* 0x000000ff6500720c */ /* 0x000fe20003f25270 */
[----:B------:R-:W-:Y:S01]  /*72b0*/  @P5 IMAD R2, R90, 0x4, R95 ;  /* 0x000000045a025824 */ /* 0x000fe200078e025f */
[----:B------:R-:W-:Y:S01]  /*72c0*/  BSSY B0, `(.L_x_96) ;  /* 0x000000e000007945 */ /* 0x000fe20003800000 */
[----:B------:R-:W-:Y:S01]  /*72d0*/  IMAD.MOV.U32 R54, RZ, RZ, RZ ;  /* 0x000000ffff367224 */ /* 0x000fe200078e00ff */
[----:B------:R-:W-:Y:S01]  /*72e0*/  CS2R R58, SRZ ;  /* 0x00000000003a7805 */ /* 0x000fe2000001ff00 */
[----:B------:R-:W-:Y:S01]  /*72f0*/  @P5 IMAD.IADD R4, R89, 0x1, R4 ;  /* 0x0000000159045824 */ /* 0x000fe200078e0204 */
[----:B------:R-:W-:Y:S02]  /*7300*/  CS2R R56, SRZ ;  /* 0x0000000000387805 */ /* 0x000fe4000001ff00 */
[----:B------:R-:W-:Y:S02]  /*7310*/  CS2R R52, SRZ ;  /* 0x0000000000347805 */ /* 0x000fe4000001ff00 */
[----:B------:R-:W-:Y:S02]  /*7320*/  CS2R R66, SRZ ;  /* 0x0000000000427805 */ /* 0x000fe4000001ff00 */
[----:B------:R-:W-:Y:S02]  /*7330*/  CS2R R64, SRZ ;  /* 0x0000000000407805 */ /* 0x000fe4000001ff00 */
[----:B------:R-:W-:Y:S02]  /*7340*/  CS2R R62, SRZ ;  /* 0x00000000003e7805 */ /* 0x000fe4000001ff00 */
[----:B------:R-:W-:Y:S01]  /*7350*/  CS2R R60, SRZ ;  /* 0x00000000003c7805 */ /* 0x000fe2000001ff00 */
[----:B------:R-:W-:Y:S06]  /*7360*/  @P1 BRA `(.L_x_97) ;  /* 0x00000000000c1947 */ /* 0x000fec0003800000 */
[----:B------:R-:W-:Y:S04]  /*7370*/  SHF.L.U32 R5, R83, 0x1f, RZ ;  /* 0x0000001f53057819 */ /* 0x000fe800000006ff */
[----:B------:R-:W1:Y:S02]  /*7380*/  SYNCS.PHASECHK.TRANS64.TRYWAIT P1, [UR51+0x80], R5 ;  /* 0x00008005ff0075a7 */ /* 0x000e640008021133 */
[----:B-1----:R-:W-:Y:S05]  /*7390*/  @!P1 BRA `(.L_x_98) ;  /* 0x0000003000589947 */ /* 0x002fea0003800000 */
.L_x_97:
[----:B------:R-:W-:Y:S05]  /*73a0*/  BSYNC B0 ;  /* 0x0000000000007941 */ /* 0x000fea0003800000 */
.L_x_96:
[----:B------:R-:W-:Y:S01]  /*73b0*/  ISETP.NE.AND P1, PT, R102, RZ, PT ;  /* 0x000000ff6600720c */ /* 0x000fe20003f25270 */
[----:B------:R-:W-:Y:S11]  /*73c0*/  HFMA2 R99, -RZ, RZ, 0, 5.9604644775390625e-08 ;  /* 0x00000001ff637431 */ /* 0x000ff600000001ff */
[----:B------:R-:W-:Y:S01]  /*73d0*/  @!UPT UIADD3 URZ, UPT, UPT, URZ, URZ, URZ ;  /* 0x000000fffffff290 */ /* 0x000fe2000fffe0ff */
[----:B------:R-:W-:Y:S05]  /*73e0*/  @P1 WARPSYNC.ALL ;  /* 0x0000000000001948 */ /* 0x000fea0003800000 */
[----:B------:R3:W1:Y:S04]  /*73f0*/  @P1 LDSM.16.M88.4 R56, [R2+0x400] ;  /* 0x000400000238183b */ /* 0x0006680000000200 */
[----:B------:R3:W1:Y:S04]  /*7400*/  @P1 LDSM.16.M88.4 R52, [R4] ;  /* 0x000000000434183b */ /* 0x0006680000000200 */
[----:B------:R3:W1:Y:S04]  /*7410*/  @P1 LDSM.16.M88.4 R64, [R100+UR51+0x400] ;  /* 0x000400336440183b */ /* 0x0006680008000200 */
[----:B------:R3:W1:Y:S02]  /*7420*/  @P1 LDSM.16.M88.4 R60, [R94+0x400] ;  /* 0x000400005e3c183b */ /* 0x0006640000000200 */
.L_x_95:
[----:B------:R-:W-:Y:S05]  /*7430*/  BSYNC B1 ;  /* 0x0000000000017941 */ /* 0x000fea0003800000 */
.L_x_94:
[----:B-1----:R-:W-:Y:S04]  /*7440*/  SHF.R.U32.HI R5, RZ, 0x15, R34 ;  /* 0x00000015ff057819 */ /* 0x002fe80000011622 */
[----:B------:R-:W-:Y:S01]  /*7450*/  LOP3.LUT P1, RZ, R5, 0x3, R86, 0x48, !PT ;  /* 0x0000000305ff7812 */ /* 0x000fe20007824856 */
[----:B------:R-:W-:Y:S01]  /*7460*/  @!UPT UIADD3 URZ, UPT, UPT, URZ, URZ, URZ ;  /* 0x000000fffffff290 */ /* 0x000fe2000fffe0ff */
[----:B----4-:R-:W-:Y:S11]  /*7470*/  @P0 BRA `(.L_x_99) ;  /* 0x0000000000080947 */ /* 0x010ff60003800000 */
[----:B------:R-:W1:Y:S02]  /*7480*/  SYNCS.PHASECHK.TRANS64.TRYWAIT P0, [R98+URZ+0xe0], R3 ;  /* 0x0000e003620075a7 */ /* 0x000e6400080011ff */
[----:B-1----:R-:W-:Y:S05]  /*7490*/  @!P0 BRA `(.L_x_100) ;  /* 0x0000003000308947 */ /* 0x002fea0003800000 */
.L_x_99:
[----:B------:R-:W-:Y:S05]  /*74a0*/  @!P1 BRA `(.L_x_101) ;  /* 0x0000000000409947 */ /* 0x000fea0003800000 */
[----:B------:R-:W4:Y:S01]  /*74b0*/  LDCU.64 UR8, c[0x4][0x70] ;  /* 0x01000e00ff0877ac */ /* 0x000f220008000a00 */
[----:B-1----:R-:W-:Y:S01]  /*74c0*/  MOV R3, 0x0 ;  /* 0x0000000000037802 */ /* 0x002fe20000000f00 */
[----:B------:R-:W-:Y:S02]  /*74d0*/  HFMA2 R12, -RZ, RZ, 0, 5.9604644775390625e-08 ;  /* 0x00000001ff0c7431 */ /* 0x000fe400000001ff */
[----:B------:R-:W-:Y:S02]  /*74e0*/  IMAD.MOV.U32 R8, RZ, RZ, 0x192 ;  /* 0x00000192ff087424 */ /* 0x000fe400078e00ff */
[----:B------:R-:W-:Y:S01]  /*74f0*/  IMAD.MOV.U32 R13, RZ, RZ, RZ ;  /* 0x000000ffff0d7224 */ /* 0x000fe200078e00ff */
[----:B------:R-:W1:Y:S01]  /*7500*/  LDCU.64 UR6, c[0x4][0x78] ;  /* 0x01000f00ff0677ac */ /* 0x000e620008000a00 */
[----:B---3--:R-:W3:Y:S01]  /*7510*/  LDC.64 R2, c[0x4][R3] ;  /* 0x0100000003027b82 */ /* 0x008ee20000000a00 */
[----:B------:R-:W5:Y:S01]  /*7520*/  LDCU.64 UR4, c[0x4][0x10] ;  /* 0x01000200ff0477ac */ /* 0x000f620008000a00 */
[----:B----4-:R-:W-:Y:S01]  /*7530*/  MOV R5, UR9 ;  /* 0x0000000900057c02 */ /* 0x010fe20008000f00 */
[----:B------:R-:W-:Y:S01]  /*7540*/  IMAD.U32 R4, RZ, RZ, UR8 ;  /* 0x00000008ff047e24 */ /* 0x000fe2000f8e00ff */
[----:B-1----:R-:W-:Y:S01]  /*7550*/  MOV R7, UR7 ;  /* 0x0000000700077c02 */ /* 0x002fe20008000f00 */
[----:B------:R-:W-:Y:S01]  /*7560*/  IMAD.U32 R6, RZ, RZ, UR6 ;  /* 0x00000006ff067e24 */ /* 0x000fe2000f8e00ff */
[----:B-----5:R-:W-:Y:S01]  /*7570*/  MOV R11, UR5 ;  /* 0x00000005000b7c02 */ /* 0x020fe20008000f00 */
[----:B------:R-:W-:Y:S02]  /*7580*/  IMAD.U32 R10, RZ, RZ, UR4 ;  /* 0x00000004ff0a7e24 */ /* 0x000fe4000f8e00ff */
[----:B------:R-:W-:Y:S07]  /*7590*/  LEPC R20, `(.L_x_101) ;  /* 0x000000001014794e */ /* 0x000fee0000000000 */
[----:B--23--:R-:W-:Y:S05]  /*75a0*/  CALL.ABS.NOINC R2 ;  /* 0x0000000002007343 */ /* 0x00cfea0003c00000 */
.L_x_101:
[----:B------:R-:W-:Y:S01]  /*75b0*/  LOP3.LUT R20, R64, 0xffffe000, RZ, 0xc0, !PT ;  /* 0xffffe00040147812 */ /* 0x000fe200078ec0ff */
[----:B------:R-:W-:Y:S05]  /*75c0*/  WARPSYNC.ALL ;  /* 0x0000000000007948 */ /* 0x000fea0003800000 */
[----:B------:R-:W-:Y:S01]  /*75d0*/  R2UR UR4, R34 ;  /* 0x00000000220472ca */ /* 0x000fe200000e0000 */
[----:B------:R-:W-:Y:S01]  /*75e0*/  IMAD.SHL.U32 R104, R90, 0x4, RZ ;  /* 0x000000045a687824 */ /* 0x000fe200078e00ff */
[----:B------:R-:W-:Y:S01]  /*75f0*/  LOP3.LUT R21, R65, 0xffffe000, RZ, 0xc0, !PT ;  /* 0xffffe00041157812 */ /* 0x000fe200078ec0ff */
[----:B------:R-:W-:Y:S01]  /*7600*/  BSSY.RECONVERGENT B0, `(.L_x_102) ;  /* 0x0000059000007945 */ /* 0x000fe20003800200 */
[----:B------:R-:W-:Y:S02]  /*7610*/  LOP3.LUT R40, R67, 0xffffe000, RZ, 0xc0, !PT ;  /* 0xffffe00043287812 */ /* 0x000fe400078ec0ff */
[----:B------:R-:W-:Y:S02]  /*7620*/  LOP3.LUT R42, R61, 0xffffe000, RZ, 0xc0, !PT ;  /* 0xffffe0003d2a7812 */ /* 0x000fe400078ec0ff */
[----:B------:R-:W-:Y:S02]  /*7630*/  LOP3.LUT R41, R62, 0xffffe000, RZ, 0xc0, !PT ;  /* 0xffffe0003e297812 */ /* 0x000fe400078ec0ff */
[----:B------:R-:W-:Y:S02]  /*7640*/  IADD3 R96, PT, PT, R43, R104, RZ ;  /* 0x000000682b607210 */ /* 0x000fe40007ffe0ff */
[----:B------:R-:W-:Y:S01]  /*7650*/  ISETP.NE.AND P0, PT, R85, RZ, PT ;  /* 0x000000ff5500720c */ /* 0x000fe20003f05270 */
[----:B---3--:R-:W2:Y:S02]  /*7660*/  LDTM.16dp128bit.x8 R4, tmem[UR4] ;  /* 0x00000004000479ee */ /* 0x008ea40008180000 */
[----:B------:R-:W-:Y:S02]  /*7670*/  IMAD.IADD R97, R89, 0x1, R96 ;  /* 0x0000000159617824 */ /* 0x000fe400078e0260 */
[C---:B--2---:R-:W-:Y:S01]  /*7680*/  FMUL R0, R33.reuse, R4 ;  /* 0x0000000421007220 */ /* 0x044fe20000400000 */
[C---:B------:R-:W-:Y:S01]  /*7690*/  FMUL R2, R33.reuse, R5 ;  /* 0x0000000521027220 */ /* 0x040fe20000400000 */
[C---:B-1----:R-:W-:Y:S01]  /*76a0*/  FMUL R3, R33.reuse, R6 ;  /* 0x0000000621037220 */ /* 0x042fe20000400000 */
[----:B------:R-:W-:Y:S01]  /*76b0*/  FMUL R7, R33, R7 ;  /* 0x0000000721077220 */ /* 0x000fe20000400000 */
[C---:B------:R-:W-:Y:S01]  /*76c0*/  FFMA R36, R35.reuse, R20, R0 ;  /* 0x0000001423247223 */ /* 0x040fe20000000000 */
[----:B------:R-:W-:Y:S01]  /*76d0*/  LOP3.LUT R20, R66, 0xffffe000, RZ, 0xc0, !PT ;  /* 0xffffe00042147812 */ /* 0x000fe200078ec0ff */
[----:B------:R-:W-:Y:S01]  /*76e0*/  FFMA R37, R35, R21, R2 ;  /* 0x0000001523257223 */ /* 0x000fe20000000002 */
[----:B------:R-:W-:Y:S01]  /*76f0*/  LOP3.LUT R21, R60, 0xffffe000, RZ, 0xc0, !PT ;  /* 0xffffe0003c157812 */ /* 0x000fe200078ec0ff */
[----:B------:R-:W-:Y:S01]  /*7700*/  FMUL R4, R33, R8 ;  /* 0x0000000821047220 */ /* 0x000fe20000400000 */
[----:B------:R-:W-:Y:S01]  /*7710*/  F2FP.TF32.F32.PACK_B R36, R36 ;  /* 0x00000024ff24723e */ /* 0x000fe200024050ff */
[----:B------:R-:W-:Y:S01]  /*7720*/  FFMA R38, R35, R20, R3 ;  /* 0x0000001423267223 */ /* 0x000fe20000000003 */
[----:B------:R-:W-:Y:S01]  /*7730*/  LOP3.LUT R20, R63, 0xffffe000, RZ, 0xc0, !PT ;  /* 0xffffe0003f147812 */ /* 0x000fe200078ec0ff */
[C---:B------:R-:W-:Y:S01]  /*7740*/  FMUL R5, R33.reuse, R9 ;  /* 0x0000000921057220 */ /* 0x040fe20000400000 */
[----:B------:R-:W-:Y:S01]  /*7750*/  F2FP.TF32.F32.PACK_B R37, R37 ;  /* 0x00000025ff25723e */ /* 0x000fe200024050ff */
[----:B------:R-:W-:Y:S01]  /*7760*/  FMUL R6, R33, R10 ;  /* 0x0000000a21067220 */ /* 0x000fe20000400000 */
[----:B------:R-:W-:Y:S01]  /*7770*/  F2FP.TF32.F32.PACK_B R38, R38 ;  /* 0x00000026ff26723e */ /* 0x000fe200024050ff */
[----:B------:R-:W-:Y:S01]  /*7780*/  FFMA R39, R35, R40, R7 ;  /* 0x0000002823277223 */ /* 0x000fe20000000007 */
[----:B------:R-:W-:Y:S01]  /*7790*/  LOP3.LUT R40, R57, 0xffffe000, RZ, 0xc0, !PT ;  /* 0xffffe00039287812 */ /* 0x000fe200078ec0ff */
[----:B------:R-:W-:Y:S01]  /*77a0*/  FMUL R11, R33, R11 ;  /* 0x0000000b210b7220 */ /* 0x000fe20000400000 */
[C---:B------:R-:W-:Y:S01]  /*77b0*/  FFMA R4, R35.reuse, R21, R4 ;  /* 0x0000001523047223 */ /* 0x040fe20000000004 */
[----:B------:R-:W-:Y:S01]  /*77c0*/  LOP3.LUT R21, R56, 0xffffe000, RZ, 0xc0, !PT ;  /* 0xffffe00038157812 */ /* 0x000fe200078ec0ff */
[C---:B------:R-:W-:Y:S01]  /*77d0*/  FFMA R5, R35.reuse, R42, R5 ;  /* 0x0000002a23057223 */ /* 0x040fe20000000005 */
[----:B------:R-:W-:Y:S01]  /*77e0*/  F2FP.TF32.F32.PACK_B R39, R39 ;  /* 0x00000027ff27723e */ /* 0x000fe200024050ff */
        /* <DEDUP_REMOVED lines=8> */
[----:B------:R1:W-:Y:S01]  /*7870*/  STSM.16.M88.4 [R95+0x400], R36 ;  /* 0x000400245f007844 */ /* 0x0003e20000000200 */
[----:B------:R-:W-:Y:S01]  /*7880*/  F2FP.TF32.F32.PACK_B R6, R6 ;  /* 0x00000006ff06723e */ /* 0x000fe200024050ff */
[C---:B------:R-:W-:Y:S01]  /*7890*/  FMUL R10, R33.reuse, R14 ;  /* 0x0000000e210a7220 */ /* 0x040fe20000400000 */
[----:B------:R-:W-:Y:S01]  /*78a0*/  F2FP.TF32.F32.PACK_B R7, R7 ;  /* 0x00000007ff07723e */ /* 0x000fe200024050ff */
[----:B------:R-:W-:Y:S01]  /*78b0*/  FMUL R15, R33, R15 ;  /* 0x0000000f210f7220 */ /* 0x000fe20000400000 */
[C---:B------:R-:W-:Y:S01]  /*78c0*/  FFMA R8, R35.reuse, R21, R8 ;  /* 0x0000001523087223 */ /* 0x040fe20000000008 */
[C---:B------:R-:W-:Y:S01]  /*78d0*/  FFMA R9, R35.reuse, R40, R9 ;  /* 0x0000002823097223 */ /* 0x040fe20000000009 */
[C---:B------:R-:W-:Y:S01]  /*78e0*/  FFMA R10, R35.reuse, R41, R10 ;  /* 0x00000029230a7223 */ /* 0x040fe2000000000a */
[----:B------:R1:W-:Y:S01]  /*78f0*/  STSM.16.M88.4 [R94+0x400], R4 ;  /* 0x000400045e007844 */ /* 0x0003e20000000200 */
[----:B------:R-:W-:Y:S01]  /*7900*/  LOP3.LUT R21, R52, 0xffffe000, RZ, 0xc0, !PT ;  /* 0xffffe00034157812 */ /* 0x000fe200078ec0ff */
[----:B------:R-:W-:Y:S01]  /*7910*/  FFMA R11, R35, R20, R15 ;  /* 0x00000014230b7223 */ /* 0x000fe2000000000f */
[----:B------:R-:W-:Y:S01]  /*7920*/  LOP3.LUT R20, R53, 0xffffe000, RZ, 0xc0, !PT ;  /* 0xffffe00035147812 */ /* 0x000fe200078ec0ff */
[C---:B------:R-:W-:Y:S01]  /*7930*/  FMUL R12, R33.reuse, R16 ;  /* 0x00000010210c7220 */ /* 0x040fe20000400000 */
[C---:B------:R-:W-:Y:S01]  /*7940*/  FMUL R13, R33.reuse, R17 ;  /* 0x00000011210d7220 */ /* 0x040fe20000400000 */
[----:B------:R-:W-:Y:S01]  /*7950*/  LOP3.LUT R41, R54, 0xffffe000, RZ, 0xc0, !PT ;  /* 0xffffe00036297812 */ /* 0x000fe200078ec0ff */
[----:B------:R-:W-:Y:S01]  /*7960*/  FMUL R14, R33, R18 ;  /* 0x00000012210e7220 */ /* 0x000fe20000400000 */
[----:B------:R-:W-:Y:S01]  /*7970*/  LOP3.LUT R40, R55, 0xffffe000, RZ, 0xc0, !PT ;  /* 0xffffe00037287812 */ /* 0x000fe200078ec0ff */
[----:B------:R-:W-:Y:S01]  /*7980*/  FMUL R19, R33, R19 ;  /* 0x0000001321137220 */ /* 0x000fe20000400000 */
[C---:B------:R-:W-:Y:S01]  /*7990*/  FFMA R12, R35.reuse, R21, R12 ;  /* 0x00000015230c7223 */ /* 0x040fe2000000000c */
[C---:B------:R-:W-:Y:S01]  /*79a0*/  FFMA R13, R35.reuse, R20, R13 ;  /* 0x00000014230d7223 */ /* 0x040fe2000000000d */
[C---:B------:R-:W-:Y:S01]  /*79b0*/  FFMA R14, R35.reuse, R41, R14 ;  /* 0x00000029230e7223 */ /* 0x040fe2000000000e */
[----:B------:R-:W-:Y:S01]  /*79c0*/  FFMA R15, R35, R40, R19 ;  /* 0x00000028230f7223 */ /* 0x000fe20000000013 */
[----:B------:R-:W-:Y:S02]  /*79d0*/  F2FP.TF32.F32.PACK_B R8, R8 ;  /* 0x00000008ff08723e */ /* 0x000fe400024050ff */
[----:B------:R-:W-:Y:S02]  /*79e0*/  F2FP.TF32.F32.PACK_B R9, R9 ;  /* 0x00000009ff09723e */ /* 0x000fe400024050ff */
[----:B------:R-:W-:Y:S02]  /*79f0*/  F2FP.TF32.F32.PACK_B R10, R10 ;  /* 0x0000000aff0a723e */ /* 0x000fe400024050ff */
[----:B------:R-:W-:Y:S02]  /*7a00*/  F2FP.TF32.F32.PACK_B R11, R11 ;  /* 0x0000000bff0b723e */ /* 0x000fe400024050ff */
[----:B------:R-:W-:Y:S02]  /*7a10*/  F2FP.TF32.F32.PACK_B R12, R12 ;  /* 0x0000000cff0c723e */ /* 0x000fe400024050ff */
[----:B------:R-:W-:Y:S01]  /*7a20*/  F2FP.TF32.F32.PACK_B R13, R13 ;  /* 0x0000000dff0d723e */ /* 0x000fe200024050ff */
[----:B------:R1:W-:Y:S01]  /*7a30*/  STSM.16.M88.4 [R96], R8 ;  /* 0x0000000860007844 */ /* 0x0003e20000000200 */
[----:B------:R-:W-:Y:S02]  /*7a40*/  F2FP.TF32.F32.PACK_B R14, R14 ;  /* 0x0000000eff0e723e */ /* 0x000fe400024050ff */
[----:B------:R-:W-:Y:S05]  /*7a50*/  F2FP.TF32.F32.PACK_B R15, R15 ;  /* 0x0000000fff0f723e */ /* 0x000fea00024050ff */
[----:B------:R1:W-:Y:S01]  /*7a60*/  STSM.16.M88.4 [R97], R12 ;  /* 0x0000000c61007844 */ /* 0x0003e20000000200 */
[----:B------:R-:W-:Y:S01]  /*7a70*/  @!PT LDS RZ, [RZ] ;  /* 0x00000000fffff984 */ /* 0x000fe20000000800 */
[----:B------:R-:W-:Y:S01]  /*7a80*/  @!PT LDS RZ, [RZ] ;  /* 0x00000000fffff984 */ /* 0x000fe20000000800 */
[----:B------:R-:W-:Y:S01]  /*7a90*/  @!PT LDS RZ, [RZ] ;  /* 0x00000000fffff984 */ /* 0x000fe20000000800 */
[----:B------:R-:W-:Y:S01]  /*7aa0*/  @!PT LDS RZ, [RZ] ;  /* 0x00000000fffff984 */ /* 0x000fe20000000800 */
[----:B------:R2:W-:Y:S07]  /*7ab0*/  MEMBAR.ALL.CTA ;  /* 0x0000000000007992 */ /* 0x0005ee0000008000 */
[----:B--2---:R-:W2:Y:S02]  /*7ac0*/  FENCE.VIEW.ASYNC.S ;  /* 0x00000000000073c6 */ /* 0x004ea40000000000 */
[----:B--2---:R-:W-:Y:S06]  /*7ad0*/  BAR.SYNC.DEFER_BLOCKING 0x1, 0x80 ;  /* 0x0042000000007b1d */ /* 0x004fec0000010000 */
[----:B------:R-:W-:Y:S05]  /*7ae0*/  @P0 BRA `(.L_x_103) ;  /* 0x0000000000280947 */ /* 0x000fea0003800000 */
[----:B------:R-:W-:Y:S01]  /*7af0*/  UIADD3 UR4, UPT, UPT, UR51, 0x400, URZ ;  /* 0x0000040033047890 */ /* 0x000fe2000fffe0ff */
[----:B------:R-:W-:Y:S05]  /*7b00*/  UMOV UR41, UR52 ;  /* 0x0000003400297c82 */ /* 0x000fea0008000000 */
[----:B------:R-:W-:Y:S01]  /*7b10*/  MOV R87, UR4 ;  /* 0x0000000400577c02 */ /* 0x000fe20008000f00 */
[----:B------:R-:W-:Y:S03]  /*7b20*/  UIADD3 UR4, UP0, UPT, UR56, 0x780, URZ ;  /* 0x0000078038047890 */ /* 0x000fe6000ff1e0ff */
[----:B------:R-:W-:Y:S01]  /*7b30*/  R2UR UR40, R87 ;  /* 0x00000000572872ca */ /* 0x000fe200000e0000 */
[----:B------:R-:W-:Y:S11]  /*7b40*/  UIADD3.X UR5, UPT, UPT, URZ, UR57, URZ, UP0, !UPT ;  /* 0x00000039ff057290 */ /* 0x000ff600087fe4ff */
[----:B------:R-:W-:Y:S01]  /*7b50*/  @!UPT UIADD3 URZ, UPT, UPT, URZ, URZ, URZ ;  /* 0x000000fffffff290 */ /* 0x000fe2000fffe0ff */
[----:B------:R2:W-:Y:S01]  /*7b60*/  UTMASTG.5D [UR40], [UR4] ;  /* 0x00000028040073b5 */ /* 0x0005e20008020000 */
[----:B------:R0:W-:Y:S01]  /*7b70*/  UTMACMDFLUSH ;  /* 0x00000000000079b7 */ /* 0x0001e20000000000 */
[----:B--2---:R-:W-:Y:S04]  /*7b80*/  DEPBAR.LE SB0, 0x1 ;  /* 0x000080400000791a */ /* 0x004fe80000000000 */
.L_x_103:
[----:B------:R-:W-:Y:S05]  /*7b90*/  BSYNC.RECONVERGENT B0 ;  /* 0x0000000000007941 */ /* 0x000fea0003800200 */
.L_x_102:
[----:B------:R-:W-:Y:S01]  /*7ba0*/  BAR.SYNC.DEFER_BLOCKING 0x1, 0x80 ;  /* 0x0042000000007b1d */ /* 0x000fe20000010000 */
[----:B------:R-:W-:Y:S01]  /*7bb0*/  ISETP.NE.AND P1, PT, R93, RZ, PT ;  /* 0x000000ff5d00720c */ /* 0x000fe20003f25270 */
[----:B------:R-:W-:Y:S01]  /*7bc0*/  UISETP.NE.AND UP0, UPT, UR54, URZ, UPT ;  /* 0x000000ff3600728c */ /* 0x000fe2000bf05270 */
[----:B------:R-:W-:Y:S11]  /*7bd0*/  LEA R3, R99, UR51, 0x3 ;  /* 0x0000003363037c11 */ /* 0x000ff6000f8e18ff */
[----:B-1----:R-:W-:Y:S01]  /*7be0*/  @P1 SHF.L.U32 R4, R83, 0x1f, RZ ;  /* 0x0000001f53041819 */ /* 0x002fe200000006ff */
[----:B------:R-:W-:Y:S06]  /*7bf0*/  BRA.U !UP0, `(.L_x_104) ;  /* 0x0000000108247547 */ /* 0x000fec000b800000 */
[----:B------:R-:W1:Y:S01]  /*7c00*/  S2R R0, SR_CgaCtaId ;  /* 0x0000000000007919 */ /* 0x000e620000008800 */
[----:B------:R-:W-:Y:S01]  /*7c10*/  IMAD.U32 R2, RZ, RZ, UR55 ;  /* 0x00000037ff027e24 */ /* 0x000fe2000f8e00ff */
[----:B------:R-:W-:Y:S04]  /*7c20*/  UIADD3 UR55, UPT, UPT, UR55, 0x1, URZ ;  /* 0x0000000137377890 */ /* 0x000fe8000fffe0ff */
[----:B------:R-:W-:Y:S01]  /*7c30*/  @P1 LEA R2, R2, UR51, 0x3 ;  /* 0x0000003302021c11 */ /* 0x000fe2000f8e18ff */
[----:B------:R-:W-:Y:S04]  /*7c40*/  UISETP.NE.AND UP0, UPT, UR55, 0x4, UPT ;  /* 0x000000043700788c */ /* 0x000fe8000bf05270 */
[----:B------:R-:W-:Y:S01]  /*7c50*/  @P1 VIADD R5, R2, 0xa0 ;  /* 0x000000a002051836 */ /* 0x000fe20000000000 */
[----:B------:R-:W-:Y:S04]  /*7c60*/  USEL UR55, UR55, URZ, UP0 ;  /* 0x000000ff37377287 */ /* 0x000fe80008000000 */
[----:B-1----:R-:W-:Y:S04]  /*7c70*/  @P1 PRMT R0, R0, 0x654, R5 ;  /* 0x0000065400001816 */ /* 0x002fe80000000005 */
[----:B------:R1:W-:Y:S04]  /*7c80*/  @P1 SYNCS.ARRIVE.TRANS64.RED.A1T0 RZ, [R0+URZ], RZ ;  /* 0x000000ff00ff19a7 */ /* 0x0003e800081004ff */
.L_x_104:
[----:B------:R-:W2:Y:S01]  /*7c90*/  @P1 SYNCS.PHASECHK.TRANS64.TRYWAIT P0, [R3+URZ+0x80], R4 ;  /* 0x00008004030015a7 */ /* 0x000ea200080011ff */
[----:B------:R-:W-:Y:S01]  /*7ca0*/  BSSY B1, `(.L_x_105) ;  /* 0x0000017000017945 */ /* 0x000fe20003800000 */
[----:B--2---:R-:W-:Y:S03]  /*7cb0*/  @P1 SEL R101, RZ, 0x1, !P0 ;  /* 0x00000001ff651807 */ /* 0x004fe60004000000 */
[----:B------:R-:W-:Y:S05]  /*7cc0*/  @!P1 BRA `(.L_x_106) ;  /* 0x0000000000509947 */ /* 0x000fea0003800000 */
[----:B------:R-:W-:Y:S01]  /*7cd0*/  ISETP.NE.AND P1, PT, R102, RZ, PT ;  /* 0x000000ff6600720c */ /* 0x000fe20003f25270 */
[----:B------:R-:W-:Y:S01]  /*7ce0*/  BSSY B0, `(.L_x_107) ;  /* 0x000000a000007945 */ /* 0x000fe20003800000 */
[----:B------:R-:W-:Y:S11]  /*7cf0*/  ISETP.NE.AND P0, PT, R101, RZ, PT ;  /* 0x000000ff6500720c */ /* 0x000ff60003f05270 */
[----:B------:R-:W-:Y:S04]  /*7d00*/  @P1 IMAD R5, R99, 0x2000, R100 ;  /* 0x0000200063051824 */ /* 0x000fe800078e0264 */
[----:B------:R-:W-:Y:S05]  /*7d10*/  @P1 VIADD R4, R5, UR51 ;  /* 0x0000003305041c36 */ /* 0x000fea0008000000 */
[----:B------:R-:W-:Y:S01]  /*7d20*/  @P1 IADD3 R2, PT, PT, R104, R4, RZ ;  /* 0x0000000468021210 */ /* 0x000fe20007ffe0ff */
[----:B------:R-:W-:Y:S01]  /*7d30*/  @P1 IMAD.IADD R4, R89, 0x1, R4 ;  /* 0x0000000159041824 */ /* 0x000fe200078e0204 */
[----:B------:R-:W-:Y:S06]  /*7d40*/  @P0 BRA `(.L_x_108) ;  /* 0x00000000000c0947 */ /* 0x000fec0003800000 */
[----:B-1----:R-:W-:Y:S04]  /*7d50*/  SHF.L.U32 R0, R83, 0x1f, RZ ;  /* 0x0000001f53007819 */ /* 0x002fe800000006ff */
[----:B------:R-:W1:Y:S02]  /*7d60*/  SYNCS.PHASECHK.TRANS64.TRYWAIT P0, [R3+URZ+0x80], R0 ;  /* 0x00008000030075a7 */ /* 0x000e6400080011ff */
[----:B-1----:R-:W-:Y:S05]  /*7d70*/  @!P0 BRA `(.L_x_109) ;  /* 0x00000028000c8947 */ /* 0x002fea0003800000 */
.L_x_108:
[----:B------:R-:W-:Y:S05]  /*7d80*/  BSYNC B0 ;  /* 0x0000000000007941 */ /* 0x000fea0003800000 */
.L_x_107:
[----:B------:R-:W-:Y:S02]  /*7d90*/  ISETP.NE.AND P0, PT, R102, RZ, PT ;  /* 0x000000ff6600720c */ /* 0x000fe40003f05270 */
[----:B------:R-:W-:Y:S11]  /*7da0*/  IADD3 R99, PT, PT, R99, 0x1, RZ ;  /* 0x0000000163637810 */ /* 0x000ff60007ffe0ff */
[----:B-1----:R-:W-:Y:S01]  /*7db0*/  @P0 IMAD.IADD R0, R89, 0x1, R2 ;  /* 0x0000000159000824 */ /* 0x002fe200078e0202 */
[----:B------:R-:W-:Y:S05]  /*7dc0*/  @P0 WARPSYNC.ALL ;  /* 0x0000000000000948 */ /* 0x000fea0003800000 */
[----:B------:R2:W3:Y:S04]  /*7dd0*/  @P0 LDSM.16.M88.4 R64, [R5+UR51+0x400] ;  /* 0x000400330540083b */ /* 0x0004e80008000200 */
[----:B------:R2:W4:Y:S04]  /*7de0*/  @P0 LDSM.16.M88.4 R60, [R4+0x400] ;  /* 0x00040000043c083b */ /* 0x0005280000000200 */
[----:B------:R2:W1:Y:S04]  /*7df0*/  @P0 LDSM.16.M88.4 R56, [R2+0x400] ;  /* 0x000400000238083b */ /* 0x0004680000000200 */
[----:B------:R2:W1:Y:S02]  /*7e00*/  @P0 LDSM.16.M88.4 R52, [R0+0x400] ;  /* 0x000400000034083b */ /* 0x0004640000000200 */
.L_x_106:
[----:B------:R-:W-:Y:S05]  /*7e10*/  BSYNC B1 ;  /* 0x0000000000017941 */ /* 0x000fea0003800000 */
.L_x_105:
[----:B------:R-:W-:Y:S05]  /*7e20*/  VIADD R3, R34, 0x20 ;  /* 0x0000002022037836 */ /* 0x000fea0000000000 */
[----:B------:R-:W-:Y:S04]  /*7e30*/  SHF.R.U32.HI R3, RZ, 0x15, R3 ;  /* 0x00000015ff037819 */ /* 0x000fe80000011603 */
[----:B------:R-:W-:Y:S11]  /*7e40*/  LOP3.LUT P0, RZ, R3, 0x3, R86, 0x48, !PT ;  /* 0x0000000303ff7812 */ /* 0x000ff60007804856 */
[----:B------:R-:W-:Y:S02]  /*7e50*/  @!UPT UIADD3 URZ, UPT, UPT, URZ, URZ, URZ ;  /* 0x000000fffffff290 */ /* 0x000fe4000fffe0ff */
[----:B------:R-:W-:Y:S05]  /*7e60*/  @!P0 BRA `(.L_x_110) ;  /* 0x0000000000408947 */ /* 0x000fea0003800000 */
[----:B------:R-:W5:Y:S01]  /*7e70*/  LDCU.64 UR8, c[0x4][0x70] ;  /* 0x01000e00ff0877ac */ /* 0x000f620008000a00 */
[----:B------:R-:W-:Y:S01]  /*7e80*/  MOV R3, 0x0 ;  /* 0x0000000000037802 */ /* 0x000fe20000000f00 */
[----:B------:R-:W-:Y:S02]  /*7e90*/  HFMA2 R12, -RZ, RZ, 0, 5.9604644775390625e-08 ;  /* 0x00000001ff0c7431 */ /* 0x000fe400000001ff */
[----:B------:R-:W-:Y:S02]  /*7ea0*/  IMAD.MOV.U32 R8, RZ, RZ, 0x192 ;  /* 0x00000192ff087424 */ /* 0x000fe400078e00ff */
[----:B------:R-:W-:Y:S01]  /*7eb0*/  IMAD.MOV.U32 R13, RZ, RZ, RZ ;  /* 0x000000ffff0d7224 */ /* 0x000fe200078e00ff */
[----:B------:R-:W3:Y:S01]  /*7ec0*/  LDCU.64 UR6, c[0x4][0x78] ;  /* 0x01000f00ff0677ac */ /* 0x000ee20008000a00 */
[----:B--2---:R-:W2:Y:S01]  /*7ed0*/  LDC.64 R2, c[0x4][R3] ;  /* 0x0100000003027b82 */ /* 0x004ea20000000a00 */
[----:B------:R-:W4:Y:S01]  /*7ee0*/  LDCU.64 UR4, c[0x4][0x10] ;  /* 0x01000200ff0477ac */ /* 0x000f220008000a00 */
[----:B-----5:R-:W-:Y:S01]  /*7ef0*/  MOV R5, UR9 ;  /* 0x0000000900057c02 */ /* 0x020fe20008000f00 */
[----:B------:R-:W-:Y:S01]  /*7f00*/  IMAD.U32 R4, RZ, RZ, UR8 ;  /* 0x00000008ff047e24 */ /* 0x000fe2000f8e00ff */
[----:B---3--:R-:W-:Y:S01]  /*7f10*/  MOV R7, UR7 ;  /* 0x0000000700077c02 */ /* 0x008fe20008000f00 */
[----:B------:R-:W-:Y:S01]  /*7f20*/  IMAD.U32 R6, RZ, RZ, UR6 ;  /* 0x00000006ff067e24 */ /* 0x000fe2000f8e00ff */
[----:B----4-:R-:W-:Y:S01]  /*7f30*/  MOV R11, UR5 ;  /* 0x00000005000b7c02 */ /* 0x010fe20008000f00 */
[----:B------:R-:W-:Y:S02]  /*7f40*/  IMAD.U32 R10, RZ, RZ, UR4 ;  /* 0x00000004ff0a7e24 */ /* 0x000fe4000f8e00ff */
[----:B------:R-:W-:Y:S07]  /*7f50*/  LEPC R20, `(.L_x_110) ;  /* 0x000000001014794e */ /* 0x000fee0000000000 */
[----:B-12---:R-:W-:Y:S05]  /*7f60*/  CALL.ABS.NOINC R2 ;  /* 0x0000000002007343 */ /* 0x006fea0003c00000 */
.L_x_110:
[----:B---3--:R-:W-:Y:S01]  /*7f70*/  LOP3.LUT R20, R64, 0xffffe000, RZ, 0xc0, !PT ;  /* 0xffffe00040147812 */ /* 0x008fe200078ec0ff */
[----:B------:R-:W-:Y:S05]  /*7f80*/  WARPSYNC.ALL ;  /* 0x0000000000007948 */ /* 0x000fea0003800000 */
[----:B------:R-:W-:Y:S01]  /*7f90*/  R2UR UR4, R34 ;  /* 0x00000000220472ca */ /* 0x000fe200000e0000 */
[----:B------:R-:W3:Y:S01]  /*7fa0*/  S2R R103, SR_CgaCtaId ;  /* 0x0000000000677919 */ /* 0x000ee20000008800 */
[----:B------:R-:W-:Y:S01]  /*7fb0*/  LOP3.LUT R21, R65, 0xffffe000, RZ, 0xc0, !PT ;  /* 0xffffe00041157812 */ /* 0x000fe200078ec0ff */
[----:B------:R-:W-:Y:S01]  /*7fc0*/  IMAD.U32 R50, RZ, RZ, UR55 ;  /* 0x00000037ff327e24 */ /* 0x000fe2000f8e00ff */
[----:B------:R-:W-:Y:S01]  /*7fd0*/  LOP3.LUT R49, R66, 0xffffe000, RZ, 0xc0, !PT ;  /* 0xffffe00042317812 */ /* 0x000fe200078ec0ff */
[----:B------:R-:W-:Y:S01]  /*7fe0*/  BSSY.RECONVERGENT B0, `(.L_x_111) ;  /* 0x0000059000007945 */ /* 0x000fe20003800200 */
[----:B-1----:R-:W-:Y:S02]  /*7ff0*/  LOP3.LUT R48, R56, 0xffffe000, RZ, 0xc0, !PT ;  /* 0xffffe00038307812 */ /* 0x002fe400078ec0ff */
[----:B------:R-:W-:Y:S02]  /*8000*/  ISETP.NE.AND P6, PT, R93, RZ, PT ;  /* 0x000000ff5d00720c */ /* 0x000fe40003fc5270 */
[----:B------:R-:W-:Y:S02]  /*8010*/  ISETP.NE.AND P0, PT, R85, RZ, PT ;  /* 0x000000ff5500720c */ /* 0x000fe40003f05270 */
[----:B------:R-:W-:Y:S01]  /*8020*/  LEA R105, R99, UR51, 0x3 ;  /* 0x0000003363697c11 */ /* 0x000fe2000f8e18ff */
[----:B--2---:R-:W1:Y:S08]  /*8030*/  LDTM.16dp128bit.x8 R4, tmem[UR4+0x20] ;  /* 0x00002004000479ee */ /* 0x004e700008180000 */
[----:B------:R-:W-:Y:S02]  /*8040*/  @P6 LEA R50, R50, UR51, 0x3 ;  /* 0x0000003332326c11 */ /* 0x000fe4000f8e18ff */
[----:B------:R-:W-:Y:S03]  /*8050*/  @P6 SHF.L.U32 R106, R83, 0x1f, RZ ;  /* 0x0000001f536a6819 */ /* 0x000fe600000006ff */
[----:B------:R-:W-:Y:S05]  /*8060*/  @P6 VIADD R50, R50, 0xa0 ;  /* 0x000000a032326836 */ /* 0x000fea0000000000 */
[----:B---3--:R-:W-:Y:S01]  /*8070*/  @P6 PRMT R50, R103, 0x654, R50 ;  /* 0x0000065467326816 */ /* 0x008fe20000000032 */
[C---:B-1----:R-:W-:Y:S01]  /*8080*/  FMUL R0, R33.reuse, R4 ;  /* 0x0000000421007220 */ /* 0x042fe20000400000 */
[C---:B------:R-:W-:Y:S01]  /*8090*/  FMUL R2, R33.reuse, R5 ;  /* 0x0000000521027220 */ /* 0x040fe20000400000 */
[C---:B------:R-:W-:Y:S01]  /*80a0*/  FMUL R3, R33.reuse, R10 ;  /* 0x0000000a21037220 */ /* 0x040fe20000400000 */
[----:B------:R-:W-:Y:S01]  /*80b0*/  FMUL R4, R33, R11 ;  /* 0x0000000b21047220 */ /* 0x000fe20000400000 */
[C---:B------:R-:W-:Y:S01]  /*80c0*/  FFMA R36, R35.reuse, R20, R0 ;  /* 0x0000001423247223 */ /* 0x040fe20000000000 */
[----:B----4-:R-:W-:Y:S01]  /*80d0*/  LOP3.LUT R20, R60, 0xffffe000, RZ, 0xc0, !PT ;  /* 0xffffe0003c147812 */ /* 0x010fe200078ec0ff */
        /* <DEDUP_REMOVED lines=8> */
[----:B------:R-:W-:Y:S01]  /*8160*/  FFMA R39, R35, R21, R2 ;  /* 0x0000001523277223 */ /* 0x000fe20000000002 */
[----:B------:R-:W-:Y:S01]  /*8170*/  LOP3.LUT R21, R61, 0xffffe000, RZ, 0xc0, !PT ;  /* 0xffffe0003d157812 */ /* 0x000fe200078ec0ff */
[C---:B------:R-:W-:Y:S01]  /*8180*/  FMUL R0, R33.reuse, R8 ;  /* 0x0000000821007220 */ /* 0x040fe20000400000 */
[----:B------:R-:W-:Y:S01]  /*8190*/  F2FP.TF32.F32.PACK_B R38, R38 ;  /* 0x00000026ff26723e */ /* 0x000fe200024050ff */
[----:B------:R-:W-:Y:S01]  /*81a0*/  FMUL R2, R33, R9 ;  /* 0x0000000921027220 */ /* 0x000fe20000400000 */
[----:B------:R-:W-:Y:S01]  /*81b0*/  F2FP.TF32.F32.PACK_B R39, R39 ;  /* 0x00000027ff27723e */ /* 0x000fe200024050ff */
[C---:B------:R-:W-:Y:S01]  /*81c0*/  FFMA R40, R35.reuse, R20, R0 ;  /* 0x0000001423287223 */ /* 0x040fe20000000000 */
[----:B------:R-:W-:Y:S01]  /*81d0*/  LOP3.LUT R20, R62, 0xffffe000, RZ, 0xc0, !PT ;  /* 0xffffe0003e147812 */ /* 0x000fe200078ec0ff */
[----:B------:R-:W-:Y:S01]  /*81e0*/  FFMA R41, R35, R21, R2 ;  /* 0x0000001523297223 */ /* 0x000fe20000000002 */
[----:B------:R-:W-:Y:S01]  /*81f0*/  LOP3.LUT R21, R57, 0xffffe000, RZ, 0xc0, !PT ;  /* 0xffffe00039157812 */ /* 0x000fe200078ec0ff */
[----:B------:R1:W-:Y:S01]  /*8200*/  STSM.16.M88.4 [R95+0x2400], R36 ;  /* 0x002400245f007844 */ /* 0x0003e20000000200 */
[----:B------:R-:W-:Y:S01]  /*8210*/  F2FP.TF32.F32.PACK_B R40, R40 ;  /* 0x00000028ff28723e */ /* 0x000fe200024050ff */
[----:B------:R-:W-:Y:S01]  /*8220*/  FFMA R42, R35, R20, R3 ;  /* 0x00000014232a7223 */ /* 0x000fe20000000003 */
[----:B------:R-:W-:Y:S01]  /*8230*/  LOP3.LUT R20, R58, 0xffffe000, RZ, 0xc0, !PT ;  /* 0xffffe0003a147812 */ /* 0x000fe200078ec0ff */
[C---:B------:R-:W-:Y:S01]  /*8240*/  FMUL R5, R33.reuse, R12 ;  /* 0x0000000c21057220 */ /* 0x040fe20000400000 */
[----:B------:R-:W-:Y:S01]  /*8250*/  F2FP.TF32.F32.PACK_B R41, R41 ;  /* 0x00000029ff29723e */ /* 0x000fe200024050ff */
[C---:B------:R-:W-:Y:S01]  /*8260*/  FMUL R6, R33.reuse, R13 ;  /* 0x0000000d21067220 */ /* 0x040fe20000400000 */
[----:B------:R-:W-:Y:S01]  /*8270*/  F2FP.TF32.F32.PACK_B R42, R42 ;  /* 0x0000002aff2a723e */ /* 0x000fe200024050ff */
[----:B------:R-:W-:Y:S01]  /*8280*/  FMUL R7, R33, R14 ;  /* 0x0000000e21077220 */ /* 0x000fe20000400000 */
[----:B------:R-:W-:Y:S01]  /*8290*/  FFMA R43, R35, R49, R4 ;  /* 0x00000031232b7223 */ /* 0x000fe20000000004 */
[----:B------:R-:W-:Y:S01]  /*82a0*/  LOP3.LUT R49, R59, 0xffffe000, RZ, 0xc0, !PT ;  /* 0xffffe0003b317812 */ /* 0x000fe200078ec0ff */
[C---:B------:R-:W-:Y:S01]  /*82b0*/  FFMA R44, R35.reuse, R48, R5 ;  /* 0x00000030232c7223 */ /* 0x040fe20000000005 */
[----:B------:R-:W-:Y:S01]  /*82c0*/  LOP3.LUT R48, R54, 0xffffe000, RZ, 0xc0, !PT ;  /* 0xffffe00036307812 */ /* 0x000fe200078ec0ff */
[----:B------:R-:W-:Y:S01]  /*82d0*/  FFMA R45, R35, R21, R6 ;  /* 0x00000015232d7223 */ /* 0x000fe20000000006 */
[----:B------:R-:W-:Y:S01]  /*82e0*/  FMUL R8, R33, R15 ;  /* 0x0000000f21087220 */ /* 0x000fe20000400000 */
[----:B------:R-:W-:Y:S01]  /*82f0*/  FFMA R46, R35, R20, R7 ;  /* 0x00000014232e7223 */ /* 0x000fe20000000007 */
[----:B------:R-:W-:Y:S01]  /*8300*/  LOP3.LUT R20, R52, 0xffffe000, RZ, 0xc0, !PT ;  /* 0xffffe00034147812 */ /* 0x000fe200078ec0ff */
[----:B------:R-:W-:Y:S01]  /*8310*/  FMUL R9, R33, R16 ;  /* 0x0000001021097220 */ /* 0x000fe20000400000 */
[----:B------:R-:W-:Y:S01]  /*8320*/  LOP3.LUT R21, R53, 0xffffe000, RZ, 0xc0, !PT ;  /* 0xffffe00035157812 */ /* 0x000fe200078ec0ff */
[----:B------:R-:W-:Y:S01]  /*8330*/  FFMA R47, R35, R49, R8 ;  /* 0x00000031232f7223 */ /* 0x000fe20000000008 */
[C---:B------:R-:W-:Y:S01]  /*8340*/  FMUL R10, R33.reuse, R17 ;  /* 0x00000011210a7220 */ /* 0x040fe20000400000 */
[----:B------:R-:W-:Y:S01]  /*8350*/  FMUL R11, R33, R18 ;  /* 0x00000012210b7220 */ /* 0x000fe20000400000 */
[----:B------:R-:W-:Y:S01]  /*8360*/  LOP3.LUT R49, R55, 0xffffe000, RZ, 0xc0, !PT ;  /* 0xffffe00037317812 */ /* 0x000fe200078ec0ff */
[----:B------:R-:W-:Y:S01]  /*8370*/  FMUL R12, R33, R19 ;  /* 0x00000013210c7220 */ /* 0x000fe20000400000 */
[----:B------:R-:W-:Y:S02]  /*8380*/  F2FP.TF32.F32.PACK_B R43, R43 ;  /* 0x0000002bff2b723e */ /* 0x000fe400024050ff */
[----:B------:R-:W-:Y:S02]  /*8390*/  F2FP.TF32.F32.PACK_B R44, R44 ;  /* 0x0000002cff2c723e */ /* 0x000fe400024050ff */
[----:B------:R-:W-:Y:S01]  /*83a0*/  F2FP.TF32.F32.PACK_B R45, R45 ;  /* 0x0000002dff2d723e */ /* 0x000fe200024050ff */
[----:B------:R2:W-:Y:S01]  /*83b0*/  STSM.16.M88.4 [R94+0x2400], R40 ;  /* 0x002400285e007844 */ /* 0x0005e20000000200 */
[----:B------:R-:W-:Y:S01]  /*83c0*/  F2FP.TF32.F32.PACK_B R46, R46 ;  /* 0x0000002eff2e723e */ /* 0x000fe200024050ff */
[C---:B-1----:R-:W-:Y:S01]  /*83d0*/  FFMA R36, R35.reuse, R20, R9 ;  /* 0x0000001423247223 */ /* 0x042fe20000000009 */
[C---:B------:R-:W-:Y:S01]  /*83e0*/  FFMA R37, R35.reuse, R21, R10 ;  /* 0x0000001523257223 */ /* 0x040fe2000000000a */
[C---:B------:R-:W-:Y:S01]  /*83f0*/  FFMA R38, R35.reuse, R48, R11 ;  /* 0x0000003023267223 */ /* 0x040fe2000000000b */
[----:B------:R-:W-:Y:S01]  /*8400*/  FFMA R39, R35, R49, R12 ;  /* 0x0000003123277223 */ /* 0x000fe2000000000c */
[----:B------:R-:W-:Y:S02]  /*8410*/  F2FP.TF32.F32.PACK_B R47, R47 ;  /* 0x0000002fff2f723e */ /* 0x000fe400024050ff */
[----:B------:R-:W-:Y:S02]  /*8420*/  F2FP.TF32.F32.PACK_B R36, R36 ;  /* 0x00000024ff24723e */ /* 0x000fe400024050ff */
[----:B------:R-:W-:Y:S01]  /*8430*/  F2FP.TF32.F32.PACK_B R37, R37 ;  /* 0x00000025ff25723e */ /* 0x000fe200024050ff */
[----:B------:R2:W-:Y:S01]  /*8440*/  STSM.16.M88.4 [R96+0x2000], R44 ;  /* 0x0020002c60007844 */ /* 0x0005e20000000200 */
[----:B------:R-:W-:Y:S02]  /*8450*/  F2FP.TF32.F32.PACK_B R38, R38 ;  /* 0x00000026ff26723e */ /* 0x000fe400024050ff */
[----:B------:R-:W-:Y:S05]  /*8460*/  F2FP.TF32.F32.PACK_B R39, R39 ;  /* 0x00000027ff27723e */ /* 0x000fea00024050ff */
[----:B------:R2:W-:Y:S01]  /*8470*/  STSM.16.M88.4 [R97+0x2000], R36 ;  /* 0x0020002461007844 */ /* 0x0005e20000000200 */
[----:B------:R-:W-:Y:S01]  /*8480*/  @!PT LDS RZ, [RZ] ;  /* 0x00000000fffff984 */ /* 0x000fe20000000800 */
[----:B------:R-:W-:Y:S01]  /*8490*/  @!PT LDS RZ, [RZ] ;  /* 0x00000000fffff984 */ /* 0x000fe20000000800 */
[----:B------:R-:W-:Y:S01]  /*84a0*/  @!PT LDS RZ, [RZ] ;  /* 0x00000000fffff984 */ /* 0x000fe20000000800 */
[----:B------:R-:W-:Y:S01]  /*84b0*/  @!PT LDS RZ, [RZ] ;  /* 0x00000000fffff984 */ /* 0x000fe20000000800 */
[----:B------:R1:W-:Y:S07]  /*84c0*/  MEMBAR.ALL.CTA ;  /* 0x0000000000007992 */ /* 0x0003ee0000008000 */
[----:B-1----:R-:W1:Y:S02]  /*84d0*/  FENCE.VIEW.ASYNC.S ;  /* 0x00000000000073c6 */ /* 0x002e640000000000 */
[----:B-1----:R-:W-:Y:S06]  /*84e0*/  BAR.SYNC.DEFER_BLOCKING 0x1, 0x80 ;  /* 0x0042000000007b1d */ /* 0x002fec0000010000 */
[----:B------:R-:W-:Y:S05]  /*84f0*/  @P0 BRA `(.L_x_112) ;  /* 0x00000000001c0947 */ /* 0x000fea0003800000 */
[----:B------:R-:W-:Y:S02]  /*8500*/  UIADD3 UR4, UP0, UPT, UR56, 0x780, URZ ;  /* 0x0000078038047890 */ /* 0x000fe4000ff1e0ff */
[----:B------:R-:W-:Y:S02]  /*8510*/  UIADD3 UR40, UPT, UPT, UR51, 0x2400, URZ ;  /* 0x0000240033287890 */ /* 0x000fe4000fffe0ff */
[----:B------:R-:W-:Y:S02]  /*8520*/  UIADD3 UR41, UPT, UPT, UR52, 0x20, URZ ;  /* 0x0000002034297890 */ /* 0x000fe4000fffe0ff */
[----:B------:R-:W-:Y:S09]  /*8530*/  UIADD3.X UR5, UPT, UPT, URZ, UR57, URZ, UP0, !UPT ;  /* 0x00000039ff057290 */ /* 0x000ff200087fe4ff */
[----:B------:R1:W-:Y:S01]  /*8540*/  UTMASTG.5D [UR40], [UR4] ;  /* 0x00000028040073b5 */ /* 0x0003e20008020000 */
[----:B------:R0:W-:Y:S01]  /*8550*/  UTMACMDFLUSH ;  /* 0x00000000000079b7 */ /* 0x0001e20000000000 */
[----:B-1----:R-:W-:Y:S04]  /*8560*/  DEPBAR.LE SB0, 0x1 ;  /* 0x000080400000791a */ /* 0x002fe80000000000 */
.L_x_112:
[----:B------:R-:W-:Y:S05]  /*8570*/  BSYNC.RECONVERGENT B0 ;  /* 0x0000000000007941 */ /* 0x000fea0003800200 */
.L_x_111:
[----:B------:R-:W-:Y:S01]  /*8580*/  BAR.SYNC.DEFER_BLOCKING 0x1, 0x80 ;  /* 0x0042000000007b1d */ /* 0x000fe20000010000 */
[----:B------:R-:W-:Y:S04]  /*8590*/  UIADD3 UR48, UPT, UPT, UR55, 0x1, URZ ;  /* 0x0000000137307890 */ /* 0x000fe8000fffe0ff */
[----:B------:R-:W-:Y:S04]  /*85a0*/  UISETP.NE.AND UP0, UPT, UR48, 0x4, UPT ;  /* 0x000000043000788c */ /* 0x000fe8000bf05270 */
[----:B------:R-:W-:Y:S01]  /*85b0*/  USEL UR48, UR48, URZ, UP0 ;  /* 0x000000ff30307287 */ /* 0x000fe20008000000 */
[----:B------:R1:W-:Y:S01]  /*85c0*/  @P6 SYNCS.ARRIVE.TRANS64.RED.A1T0 RZ, [R50+URZ], RZ ;  /* 0x000000ff32ff69a7 */ /* 0x0003e200081004ff */
[----:B------:R-:W-:Y:S01]  /*85d0*/  BSSY B1, `(.L_x_113) ;  /* 0x0000018000017945 */ /* 0x000fe20003800000 */
[----:B------:R-:W3:Y:S02]  /*85e0*/  @P6 SYNCS.PHASECHK.TRANS64.TRYWAIT P0, [R105+URZ+0x80], R106 ;  /* 0x0000806a690065a7 */ /* 0x000ee400080011ff */
[----:B---3--:R-:W-:Y:S01]  /*85f0*/  @P6 SEL R101, RZ, 0x1, !P0 ;  /* 0x00000001ff656807 */ /* 0x008fe20004000000 */
[----:B-1----:R-:W-:Y:S06]  /*8600*/  @!P6 BRA `(.L_x_114) ;  /* 0x000000000050e947 */ /* 0x002fec0003800000 */
        /* <DEDUP_REMOVED lines=8> */
[----:B------:R-:W-:Y:S04]  /*8690*/  SHF.L.U32 R4, R83, 0x1f, RZ ;  /* 0x0000001f53047819 */ /* 0x000fe800000006ff */
[----:B------:R-:W1:Y:S02]  /*86a0*/  SYNCS.PHASECHK.TRANS64.TRYWAIT P0, [R105+URZ+0x80], R4 ;  /* 0x00008004690075a7 */ /* 0x000e6400080011ff */
[----:B-1----:R-:W-:Y:S05]  /*86b0*/  @!P0 BRA `(.L_x_117) ;  /* 0x0000001c00d08947 */ /* 0x002fea0003800000 */
.L_x_116:
[----:B------:R-:W-:Y:S05]  /*86c0*/  BSYNC B0 ;  /* 0x0000000000007941 */ /* 0x000fea0003800000 */
.L_x_115:
        /* <DEDUP_REMOVED lines=8> */
.L_x_114:
[----:B------:R-:W-:Y:S05]  /*8750*/  BSYNC B1 ;  /* 0x0000000000017941 */ /* 0x000fea0003800000 */
.L_x_113:
[----:B-1----:R-:W-:Y:S05]  /*8760*/  VIADD R3, R34, 0x40 ;  /* 0x0000004022037836 */ /* 0x002fea0000000000 */
[----:B------:R-:W-:Y:S04]  /*8770*/  SHF.R.U32.HI R3, RZ, 0x15, R3 ;  /* 0x00000015ff037819 */ /* 0x000fe80000011603 */
[----:B------:R-:W-:Y:S11]  /*8780*/  LOP3.LUT P0, RZ, R3, 0x3, R86, 0x48, !PT ;  /* 0x0000000303ff7812 */ /* 0x000ff60007804856 */
[----:B------:R-:W-:Y:S02]  /*8790*/  @!UPT UIADD3 URZ, UPT, UPT, URZ, URZ, URZ ;  /* 0x000000fffffff290 */ /* 0x000fe4000fffe0ff */
[----:B------:R-:W-:Y:S05]  /*87a0*/  @!P0 BRA `(.L_x_118) ;  /* 0x0000000000408947 */ /* 0x000fea0003800000 */
[----:B------:R-:W1:Y:S01]  /*87b0*/  LDCU.64 UR8, c[0x4][0x70] ;  /* 0x01000e00ff0877ac */ /* 0x000e620008000a00 */
[----:B------:R-:W-:Y:S01]  /*87c0*/  MOV R3, 0x0 ;  /* 0x0000000000037802 */ /* 0x000fe20000000f00 */
[----:B------:R-:W-:Y:S02]  /*87d0*/  HFMA2 R12, -RZ, RZ, 0, 5.9604644775390625e-08 ;  /* 0x00000001ff0c7431 */ /* 0x000fe400000001ff */
[----:B------:R-:W-:Y:S02]  /*87e0*/  IMAD.MOV.U32 R8, RZ, RZ, 0x192 ;  /* 0x00000192ff087424 */ /* 0x000fe400078e00ff */
[----:B------:R-:W-:Y:S01]  /*87f0*/  IMAD.MOV.U32 R13, RZ, RZ, RZ ;  /* 0x000000ffff0d7224 */ /* 0x000fe200078e00ff */
[----:B------:R-:W5:Y:S01]  /*8800*/  LDCU.64 UR6, c[0x4][0x78] ;  /* 0x01000f00ff0677ac */ /* 0x000f620008000a00 */
[----:B------:R-:W2:Y:S01]  /*8810*/  LDC.64 R2, c[0x4][R3] ;  /* 0x0100000003027b82 */ /* 0x000ea20000000a00 */
[----:B------:R-:W3:Y:S01]  /*8820*/  LDCU.64 UR4, c[0x4][0x10] ;  /* 0x01000200ff0477ac */ /* 0x000ee20008000a00 */
[----:B-1----:R-:W-:Y:S01]  /*8830*/  MOV R5, UR9 ;  /* 0x0000000900057c02 */ /* 0x002fe20008000f00 */
[----:B------:R-:W-:Y:S01]  /*8840*/  IMAD.U32 R4, RZ, RZ, UR8 ;  /* 0x00000008ff047e24 */ /* 0x000fe2000f8e00ff */
[----:B-----5:R-:W-:Y:S01]  /*8850*/  MOV R7, UR7 ;  /* 0x0000000700077c02 */ /* 0x020fe20008000f00 */
[----:B------:R-:W-:Y:S01]  /*8860*/  IMAD.U32 R6, RZ, RZ, UR6 ;  /* 0x00000006ff067e24 */ /* 0x000fe2000f8e00ff */
[----:B---3--:R-:W-:Y:S01]  /*8870*/  MOV R11, UR5 ;  /* 0x00000005000b7c02 */ /* 0x008fe20008000f00 */
[----:B------:R-:W-:Y:S02]  /*8880*/  IMAD.U32 R10, RZ, RZ, UR4 ;  /* 0x00000004ff0a7e24 */ /* 0x000fe4000f8e00ff */
[----:B------:R-:W-:Y:S07]  /*8890*/  LEPC R20, `(.L_x_118) ;  /* 0x000000001014794e */ /* 0x000fee0000000000 */
[----:B--2-4-:R-:W-:Y:S05]  /*88a0*/  CALL.ABS.NOINC R2 ;  /* 0x0000000002007343 */ /* 0x014fea0003c00000 */
.L_x_118:
[----:B---3--:R-:W-:Y:S01]  /*88b0*/  LOP3.LUT R20, R64, 0xffffe000, RZ, 0xc0, !PT ;  /* 0xffffe00040147812 */ /* 0x008fe200078ec0ff */
[----:B------:R-:W-:Y:S05]  /*88c0*/  WARPSYNC.ALL ;  /* 0x0000000000007948 */ /* 0x000fea0003800000 */
[----:B------:R-:W-:Y:S01]  /*88d0*/  R2UR UR4, R34 ;  /* 0x00000000220472ca */ /* 0x000fe200000e0000 */
[----:B------:R-:W-:Y:S01]  /*88e0*/  IMAD.U32 R105, RZ, RZ, UR48 ;  /* 0x00000030ff697e24 */ /* 0x000fe2000f8e00ff */
[----:B------:R-:W-:Y:S01]  /*88f0*/  LOP3.LUT R21, R65, 0xffffe000, RZ, 0xc0, !PT ;  /* 0xffffe00041157812 */ /* 0x000fe200078ec0ff */
[----:B------:R-:W-:Y:S01]  /*8900*/  BSSY.RECONVERGENT B0, `(.L_x_119) ;  /* 0x000005a000007945 */ /* 0x000fe20003800200 */
[----:B------:R-:W-:Y:S02]  /*8910*/  LOP3.LUT R49, R66, 0xffffe000, RZ, 0xc0, !PT ;  /* 0xffffe00042317812 */ /* 0x000fe400078ec0ff */
[----:B----4-:R-:W-:Y:S02]  /*8920*/  LOP3.LUT R48, R62, 0xffffe000, RZ, 0xc0, !PT ;  /* 0xffffe0003e307812 */ /* 0x010fe400078ec0ff */
[----:B------:R-:W-:Y:S02]  /*8930*/  LOP3.LUT R50, R58, 0xffffe000, RZ, 0xc0, !PT ;  /* 0xffffe0003a327812 */ /* 0x000fe400078ec0ff */
[----:B------:R-:W-:Y:S02]  /*8940*/  ISETP.NE.AND P6, PT, R93, RZ, PT ;  /* 0x000000ff5d00720c */ /* 0x000fe40003fc5270 */
[----:B------:R-:W-:Y:S01]  /*8950*/  ISETP.NE.AND P0, PT, R85, RZ, PT ;  /* 0x000000ff5500720c */ /* 0x000fe20003f05270 */
[----:B------:R-:W1:Y:S01]  /*8960*/  LDTM.16dp128bit.x8 R4, tmem[UR4+0x40] ;  /* 0x00004004000479ee */ /* 0x000e620008180000 */
[----:B------:R-:W-:Y:S09]  /*8970*/  LEA R108, R99, UR51, 0x3 ;  /* 0x00000033636c7c11 */ /* 0x000ff2000f8e18ff */
[----:B------:R-:W-:Y:S05]  /*8980*/  @P6 LEA R105, R105, UR51, 0x3 ;  /* 0x0000003369696c11 */ /* 0x000fea000f8e18ff */
[----:B------:R-:W-:Y:S01]  /*8990*/  @P6 VIADD R106, R105, 0xa0 ;  /* 0x000000a0696a6836 */ /* 0x000fe20000000000 */
[----:B------:R-:W-:Y:S04]  /*89a0*/  @P6 SHF.L.U32 R105, R83, 0x1f, RZ ;  /* 0x0000001f53696819 */ /* 0x000fe800000006ff */
[----:B------:R-:W-:Y:S01]  /*89b0*/  @P6 PRMT R106, R103, 0x654, R106 ;  /* 0x00000654676a6816 */ /* 0x000fe2000000006a */
[C---:B-1----:R-:W-:Y:S01]  /*89c0*/  FMUL R0, R33.reuse, R4 ;  /* 0x0000000421007220 */ /* 0x042fe20000400000 */
[C---:B------:R-:W-:Y:S01]  /*89d0*/  FMUL R2, R33.reuse, R5 ;  /* 0x0000000521027220 */ /* 0x040fe20000400000 */
[C---:B------:R-:W-:Y:S01]  /*89e0*/  FMUL R3, R33.reuse, R10 ;  /* 0x0000000a21037220 */ /* 0x040fe20000400000 */
[----:B------:R-:W-:Y:S01]  /*89f0*/  FMUL R4, R33, R11 ;  /* 0x0000000b21047220 */ /* 0x000fe20000400000 */
[C---:B--2---:R-:W-:Y:S01]  /*8a00*/  FFMA R36, R35.reuse, R20, R0 ;  /* 0x0000001423247223 */ /* 0x044fe20000000000 */
[----:B------:R-:W-:Y:S01]  /*8a10*/  LOP3.LUT R20, R60, 0xffffe000, RZ, 0xc0, !PT ;  /* 0xffffe0003c147812 */ /* 0x000fe200078ec0ff */
        /* <DEDUP_REMOVED lines=29> */
[----:B------:R-:W-:Y:S01]  /*8bf0*/  FMUL R8, R33, R15 ;  /* 0x0000000f21087220 */ /* 0x000fe20000400000 */
[C---:B------:R-:W-:Y:S01]  /*8c00*/  FFMA R44, R35.reuse, R48, R5 ;  /* 0x00000030232c7223 */ /* 0x040fe20000000005 */
[C---:B------:R-:W-:Y:S01]  /*8c10*/  FFMA R45, R35.reuse, R21, R6 ;  /* 0x00000015232d7223 */ /* 0x040fe20000000006 */
[----:B------:R-:W-:Y:S01]  /*8c20*/  FFMA R46, R35, R50, R7 ;  /* 0x00000032232e7223 */ /* 0x000fe20000000007 */
[----:B------:R-:W-:Y:S01]  /*8c30*/  FMUL R9, R33, R16 ;  /* 0x0000001021097220 */ /* 0x000fe20000400000 */
[----:B------:R-:W-:Y:S01]  /*8c40*/  LOP3.LUT R21, R53, 0xffffe000, RZ, 0xc0, !PT ;  /* 0xffffe00035157812 */ /* 0x000fe200078ec0ff */
[----:B------:R-:W-:Y:S01]  /*8c50*/  FFMA R47, R35, R49, R8 ;  /* 0x00000031232f7223 */ /* 0x000fe20000000008 */
[C---:B------:R-:W-:Y:S01]  /*8c60*/  FMUL R10, R33.reuse, R17 ;  /* 0x00000011210a7220 */ /* 0x040fe20000400000 */
[----:B------:R-:W-:Y:S01]  /*8c70*/  LOP3.LUT R48, R54, 0xffffe000, RZ, 0xc0, !PT ;  /* 0xffffe00036307812 */ /* 0x000fe200078ec0ff */
        /* <DEDUP_REMOVED lines=34> */
.L_x_120:
[----:B------:R-:W-:Y:S05]  /*8ea0*/  BSYNC.RECONVERGENT B0 ;  /* 0x0000000000007941 */ /* 0x000fea0003800200 */
.L_x_119:
        /* <DEDUP_REMOVED lines=20> */
.L_x_124:
[----:B------:R-:W-:Y:S05]  /*8ff0*/  BSYNC B0 ;  /* 0x0000000000007941 */ /* 0x000fea0003800000 */
.L_x_123:
[----:B------:R-:W-:Y:S11]  /*9000*/  ISETP.NE.AND P0, PT, R102, RZ, PT ;  /* 0x000000ff6600720c */ /* 0x000ff60003f05270 */
[----:B------:R-:W-:Y:S02]  /*9010*/  @!UPT UIADD3 URZ, UPT, UPT, URZ, URZ, URZ ;  /* 0x000000fffffff290 */ /* 0x000fe4000fffe0ff */
[----:B------:R-:W-:Y:S01]  /*9020*/  @P0 IADD3 R2, PT, PT, R89, R104, RZ ;  /* 0x0000006859020210 */ /* 0x000fe20007ffe0ff */
[----:B------:R-:W-:Y:S05]  /*9030*/  @P0 WARPSYNC.ALL ;  /* 0x0000000000000948 */ /* 0x000fea0003800000 */
[----:B------:R3:W4:Y:S04]  /*9040*/  @P0 LDSM.16.M88.4 R64, [R99+UR51+0x400] ;  /* 0x000400336340083b */ /* 0x0007280008000200 */
[----:B------:R3:W1:Y:S04]  /*9050*/  @P0 LDSM.16.M88.4 R60, [R0+0x400] ;  /* 0x00040000003c083b */ /* 0x0006680000000200 */
[----:B------:R3:W1:Y:S04]  /*9060*/  @P0 LDSM.16.M88.4 R56, [R104+0x400] ;  /* 0x000400006838083b */ /* 0x0006680000000200 */
[----:B------:R3:W1:Y:S02]  /*9070*/  @P0 LDSM.16.M88.4 R52, [R2+0x400] ;  /* 0x000400000234083b */ /* 0x0006640000000200 */
.L_x_122:
[----:B------:R-:W-:Y:S05]  /*9080*/  BSYNC B1 ;  /* 0x0000000000017941 */ /* 0x000fea0003800000 */
.L_x_121:
        /* <DEDUP_REMOVED lines=11> */
[----:B---3--:R-:W3:Y:S01]  /*9140*/  LDC.64 R2, c[0x4][R3] ;  /* 0x0100000003027b82 */ /* 0x008ee20000000a00 */
[----:B------:R-:W2:Y:S01]  /*9150*/  LDCU.64 UR4, c[0x4][0x10] ;  /* 0x01000200ff0477ac */ /* 0x000ea20008000a00 */
[----:B-1----:R-:W-:Y:S01]  /*9160*/  MOV R5, UR9 ;  /* 0x0000000900057c02 */ /* 0x002fe20008000f00 */
[----:B------:R-:W-:Y:S01]  /*9170*/  IMAD.U32 R4, RZ, RZ, UR8 ;  /* 0x00000008ff047e24 */ /* 0x000fe2000f8e00ff */
[----:B-----5:R-:W-:Y:S01]  /*9180*/  MOV R7, UR7 ;  /* 0x0000000700077c02 */ /* 0x020fe20008000f00 */
[----:B------:R-:W-:Y:S01]  /*9190*/  IMAD.U32 R6, RZ, RZ, UR6 ;  /* 0x00000006ff067e24 */ /* 0x000fe2000f8e00ff */
[----:B--2---:R-:W-:Y:S01]  /*91a0*/  MOV R11, UR5 ;  /* 0x00000005000b7c02 */ /* 0x004fe20008000f00 */
[----:B------:R-:W-:Y:S02]  /*91b0*/  IMAD.U32 R10, RZ, RZ, UR4 ;  /* 0x00000004ff0a7e24 */ /* 0x000fe4000f8e00ff */
[----:B------:R-:W-:Y:S07]  /*91c0*/  LEPC R20, `(.L_x_126) ;  /* 0x000000001014794e */ /* 0x000fee0000000000 */
[----:B---34-:R-:W-:Y:S05]  /*91d0*/  CALL.ABS.NOINC R2 ;  /* 0x0000000002007343 */ /* 0x018fea0003c00000 */
.L_x_126:
[----:B------:R-:W-:Y:S01]  /*91e0*/  ISETP.NE.AND P0, PT, R85, RZ, PT ;  /* 0x000000ff5500720c */ /* 0x000fe20003f05270 */
[----:B------:R-:W-:Y:S05]  /*91f0*/  WARPSYNC.ALL ;  /* 0x0000000000007948 */ /* 0x000fea0003800000 */
[----:B------:R-:W-:Y:S01]  /*9200*/  R2UR UR4, R34 ;  /* 0x00000000220472ca */ /* 0x000fe200000e0000 */
[----:B------:R-:W-:Y:S01]  /*9210*/  BSSY.RECONVERGENT B0, `(.L_x_127) ;  /* 0x000005a000007945 */ /* 0x000fe20003800200 */
[----:B---34-:R-:W-:Y:S02]  /*9220*/  LOP3.LUT R0, R64, 0xffffe000, RZ, 0xc0, !PT ;  /* 0xffffe00040007812 */ /* 0x018fe400078ec0ff */
[----:B------:R-:W-:Y:S02]  /*9230*/  LOP3.LUT R2, R65, 0xffffe000, RZ, 0xc0, !PT ;  /* 0xffffe00041027812 */ /* 0x000fe400078ec0ff */
[----:B------:R-:W-:Y:S02]  /*9240*/  LOP3.LUT R3, R66, 0xffffe000, RZ, 0xc0, !PT ;  /* 0xffffe00042037812 */ /* 0x000fe400078ec0ff */
[----:B------:R-:W-:Y:S02]  /*9250*/  LOP3.LUT R20, R67, 0xffffe000, RZ, 0xc0, !PT ;  /* 0xffffe00043147812 */ /* 0x000fe400078ec0ff */
[----:B------:R-:W-:Y:S02]  /*9260*/  LOP3.LUT R21, R60, 0xffffe000, RZ, 0xc0, !PT ;  /* 0xffffe0003c157812 */ /* 0x000fe400078ec0ff */
[----:B--2---:R-:W-:Y:S01]  /*9270*/  LOP3.LUT R36, R61, 0xffffe000, RZ, 0xc0, !PT ;  /* 0xffffe0003d247812 */ /* 0x004fe200078ec0ff */
[----:B------:R-:W1:Y:S01]  /*9280*/  LDTM.16dp128bit.x8 R4, tmem[UR4+0x60] ;  /* 0x00006004000479ee */ /* 0x000e620008180000 */
[----:B------:R-:W-:Y:S01]  /*9290*/  R2UR UR4, R98 ;  /* 0x00000000620472ca */ /* 0x000fe200000e0000 */
[----:B------:R-:W-:Y:S01]  /*92a0*/  NOP ;  /* 0x0000000000007918 */ /* 0x000fe20000000000 */
[----:B------:R-:W-:Y:S02]  /*92b0*/  LOP3.LUT R37, R62, 0xffffe000, RZ, 0xc0, !PT ;  /* 0xffffe0003e257812 */ /* 0x000fe400078ec0ff */
[----:B------:R-:W-:Y:S02]  /*92c0*/  LOP3.LUT R38, R63, 0xffffe000, RZ, 0xc0, !PT ;  /* 0xffffe0003f267812 */ /* 0x000fe400078ec0ff */
[----:B------:R-:W-:Y:S02]  /*92d0*/  LOP3.LUT R39, R56, 0xffffe000, RZ, 0xc0, !PT ;  /* 0xffffe00038277812 */ /* 0x000fe400078ec0ff */
[----:B------:R-:W-:Y:S02]  /*92e0*/  LOP3.LUT R40, R57, 0xffffe000, RZ, 0xc0, !PT ;  /* 0xffffe00039287812 */ /* 0x000fe400078ec0ff */
[----:B------:R-:W-:Y:S02]  /*92f0*/  LOP3.LUT R41, R58, 0xffffe000, RZ, 0xc0, !PT ;  /* 0xffffe0003a297812 */ /* 0x000fe400078ec0ff */
[----:B------:R-:W-:Y:S01]  /*9300*/  LOP3.LUT R42, R59, 0xffffe000, RZ, 0xc0, !PT ;  /* 0xffffe0003b2a7812 */ /* 0x000fe200078ec0ff */
[----:B------:R-:W-:Y:S01]  /*9310*/  UIADD3 UR4, UPT, UPT, UR4, 0xf0, URZ ;  /* 0x000000f004047890 */ /* 0x000fe2000fffe0ff */
[----:B------:R-:W-:Y:S02]  /*9320*/  LOP3.LUT R43, R52, 0xffffe000, RZ, 0xc0, !PT ;  /* 0xffffe000342b7812 */ /* 0x000fe400078ec0ff */
[----:B------:R-:W-:Y:S01]  /*9330*/  LOP3.LUT R44, R53, 0xffffe000, RZ, 0xc0, !PT ;  /* 0xffffe000352c7812 */ /* 0x000fe200078ec0ff */
[----:B------:R-:W-:Y:S01]  /*9340*/  UPRMT UR4, UR49, 0x654, UR4 ;  /* 0x0000065431047896 */ /* 0x000fe20008000004 */
[----:B------:R-:W-:Y:S02]  /*9350*/  LOP3.LUT R45, R54, 0xffffe000, RZ, 0xc0, !PT ;  /* 0xffffe000362d7812 */ /* 0x000fe400078ec0ff */
[----:B------:R-:W-:Y:S01]  /*9360*/  LOP3.LUT R46, R55, 0xffffe000, RZ, 0xc0, !PT ;  /* 0xffffe000372e7812 */ /* 0x000fe200078ec0ff */
[C---:B-1----:R-:W-:Y:S01]  /*9370*/  FMUL R4, R33.reuse, R4 ;  /* 0x0000000421047220 */ /* 0x042fe20000400000 */
[C---:B------:R-:W-:Y:S01]  /*9380*/  FMUL R5, R33.reuse, R5 ;  /* 0x0000000521057220 */ /* 0x040fe20000400000 */
[C---:B------:R-:W-:Y:S01]  /*9390*/  FMUL R6, R33.reuse, R6 ;  /* 0x0000000621067220 */ /* 0x040fe20000400000 */
[----:B------:R-:W-:Y:S01]  /*93a0*/  FMUL R7, R33, R7 ;  /* 0x0000000721077220 */ /* 0x000fe20000400000 */
[----:B------:R-:W-:Y:S01]  /*93b0*/  FFMA R4, R35, R0, R4 ;  /* 0x0000000023047223 */ /* 0x000fe20000000004 */
[----:B------:R-:W-:Y:S01]  /*93c0*/  FMUL R8, R33, R8 ;  /* 0x0000000821087220 */ /* 0x000fe20000400000 */
[----:B------:R-:W-:Y:S01]  /*93d0*/  FFMA R5, R35, R2, R5 ;  /* 0x0000000223057223 */ /* 0x000fe20000000005 */
[----:B------:R-:W-:Y:S01]  /*93e0*/  FMUL R9, R33, R9 ;  /* 0x0000000921097220 */ /* 0x000fe20000400000 */
[----:B------:R-:W-:Y:S01]  /*93f0*/  FFMA R6, R35, R3, R6 ;  /* 0x0000000323067223 */ /* 0x000fe20000000006 */
[----:B------:R-:W-:Y:S01]  /*9400*/  F2FP.TF32.F32.PACK_B R4, R4 ;  /* 0x00000004ff04723e */ /* 0x000fe200024050ff */
[----:B------:R-:W-:Y:S01]  /*9410*/  FMUL R10, R33, R10 ;  /* 0x0000000a210a7220 */ /* 0x000fe20000400000 */
[----:B------:R-:W-:Y:S01]  /*9420*/  F2FP.TF32.F32.PACK_B R5, R5 ;  /* 0x00000005ff05723e */ /* 0x000fe200024050ff */
[----:B------:R-:W-:Y:S01]  /*9430*/  FFMA R7, R35, R20, R7 ;  /* 0x0000001423077223 */ /* 0x000fe20000000007 */
[----:B------:R-:W-:Y:S01]  /*9440*/  FMUL R11, R33, R11 ;  /* 0x0000000b210b7220 */ /* 0x000fe20000400000 */
        /* <DEDUP_REMOVED lines=8> */
[----:B------:R-:W-:Y:S01]  /*94d0*/  F2FP.TF32.F32.PACK_B R6, R6 ;  /* 0x00000006ff06723e */ /* 0x000fe200024050ff */
[----:B------:R-:W-:Y:S01]  /*94e0*/  FFMA R12, R35, R39, R12 ;  /* 0x00000027230c7223 */ /* 0x000fe2000000000c */
[----:B------:R-:W-:Y:S01]  /*94f0*/  F2FP.TF32.F32.PACK_B R7, R7 ;  /* 0x00000007ff07723e */ /* 0x000fe200024050ff */
        /* <DEDUP_REMOVED lines=8> */
[C---:B------:R-:W-:Y:S01]  /*9580*/  FFMA R16, R35.reuse, R43, R16 ;  /* 0x0000002b23107223 */ /* 0x040fe20000000010 */
[----:B------:R-:W-:Y:S01]  /*9590*/  F2FP.TF32.F32.PACK_B R9, R9 ;  /* 0x00000009ff09723e */ /* 0x000fe200024050ff */
[----:B------:R-:W-:Y:S01]  /*95a0*/  SYNCS.ARRIVE.TRANS64.RED.A1T0 RZ, [UR4], RZ ;  /* 0x000000ffffff79a7 */ /* 0x000fe20008100404 */
[----:B------:R1:W-:Y:S01]  /*95b0*/  STSM.16.M88.4 [R95+0x6400], R4 ;  /* 0x006400045f007844 */ /* 0x0003e20000000200 */
[----:B------:R-:W-:Y:S01]  /*95c0*/  F2FP.TF32.F32.PACK_B R10, R10 ;  /* 0x0000000aff0a723e */ /* 0x000fe200024050ff */
[C---:B------:R-:W-:Y:S01]  /*95d0*/  FFMA R17, R35.reuse, R44, R17 ;  /* 0x0000002c23117223 */ /* 0x040fe20000000011 */
[----:B------:R-:W-:Y:S01]  /*95e0*/  F2FP.TF32.F32.PACK_B R11, R11 ;  /* 0x0000000bff0b723e */ /* 0x000fe200024050ff */
[C---:B------:R-:W-:Y:S01]  /*95f0*/  FFMA R18, R35.reuse, R45, R18 ;  /* 0x0000002d23127223 */ /* 0x040fe20000000012 */
[----:B------:R-:W-:Y:S01]  /*9600*/  FFMA R19, R35, R46, R19 ;  /* 0x0000002e23137223 */ /* 0x000fe20000000013 */
[----:B------:R-:W-:Y:S02]  /*9610*/  F2FP.TF32.F32.PACK_B R12, R12 ;  /* 0x0000000cff0c723e */ /* 0x000fe400024050ff */
[----:B------:R1:W-:Y:S01]  /*9620*/  STSM.16.M88.4 [R94+0x6400], R8 ;  /* 0x006400085e007844 */ /* 0x0003e20000000200 */
[----:B------:R-:W-:Y:S02]  /*9630*/  F2FP.TF32.F32.PACK_B R13, R13 ;  /* 0x0000000dff0d723e */ /* 0x000fe400024050ff */
[----:B------:R-:W-:Y:S02]  /*9640*/  F2FP.TF32.F32.PACK_B R14, R14 ;  /* 0x0000000eff0e723e */ /* 0x000fe400024050ff */
        /* <DEDUP_REMOVED lines=15> */
[----:B------:R-:W-:Y:S02]  /*9740*/  UIADD3 UR4, UP0, UPT, UR56, 0x780, URZ ;  /* 0x0000078038047890 */ /* 0x000fe4000ff1e0ff */
[----:B------:R-:W-:Y:S02]  /*9750*/  UIADD3 UR40, UPT, UPT, UR51, 0x6400, URZ ;  /* 0x0000640033287890 */ /* 0x000fe4000fffe0ff */
[----:B------:R-:W-:Y:S02]  /*9760*/  UIADD3 UR41, UPT, UPT, UR52, 0x60, URZ ;  /* 0x0000006034297890 */ /* 0x000fe4000fffe0ff */
[----:B------:R-:W-:Y:S09]  /*9770*/  UIADD3.X UR5, UPT, UPT, URZ, UR57, URZ, UP0, !UPT ;  /* 0x00000039ff057290 */ /* 0x000ff200087fe4ff */
[----:B------:R2:W-:Y:S01]  /*9780*/  UTMASTG.5D [UR40], [UR4] ;  /* 0x00000028040073b5 */ /* 0x0005e20008020000 */
[----:B------:R0:W-:Y:S01]  /*9790*/  UTMACMDFLUSH ;  /* 0x00000000000079b7 */ /* 0x0001e20000000000 */
[----:B--2---:R-:W-:Y:S04]  /*97a0*/  DEPBAR.LE SB0, 0x1 ;  /* 0x000080400000791a */ /* 0x004fe80000000000 */
.L_x_128:
[----:B------:R-:W-:Y:S05]  /*97b0*/  BSYNC.RECONVERGENT B0 ;  /* 0x0000000000007941 */ /* 0x000fea0003800200 */
.L_x_127:
[----:B------:R-:W-:Y:S01]  /*97c0*/  BAR.SYNC.DEFER_BLOCKING 0x1, 0x80 ;  /* 0x0042000000007b1d */ /* 0x000fe20000010000 */
[----:B------:R-:W-:Y:S01]  /*97d0*/  UISETP.NE.AND UP0, UPT, UR54, -0x4, UPT ;  /* 0xfffffffc3600788c */ /* 0x000fe2000bf05270 */
[----:B------:R-:W-:Y:S08]  /*97e0*/  IADD3 R0, PT, PT, R30, 0x1, RZ ;  /* 0x000000011e007810 */ /* 0x000ff00007ffe0ff */
[----:B------:R-:W-:Y:S05]  /*97f0*/  BRA.U !UP0, `(.L_x_129) ;  /* 0x0000000108247547 */ /* 0x000fea000b800000 */
[----:B------:R-:W-:Y:S01]  /*9800*/  ISETP.NE.AND P0, PT, R93, RZ, PT ;  /* 0x000000ff5d00720c */ /* 0x000fe20003f05270 */
[----:B------:R-:W-:Y:S01]  /*9810*/  IMAD.U32 R2, RZ, RZ, UR55 ;  /* 0x00000037ff027e24 */ /* 0x000fe2000f8e00ff */
[----:B------:R-:W-:Y:S04]  /*9820*/  UIADD3 UR55, UPT, UPT, UR55, 0x1, URZ ;  /* 0x0000000137377890 */ /* 0x000fe8000fffe0ff */
[----:B------:R-:W-:Y:S04]  /*9830*/  UISETP.NE.AND UP0, UPT, UR55, 0x4, UPT ;  /* 0x000000043700788c */ /* 0x000fe8000bf05270 */
[----:B------:R-:W-:Y:S03]  /*9840*/  USEL UR55, UR55, URZ, UP0 ;  /* 0x000000ff37377287 */ /* 0x000fe60008000000 */
[----:B------:R-:W-:Y:S05]  /*9850*/  @P0 LEA R2, R2, UR51, 0x3 ;  /* 0x0000003302020c11 */ /* 0x000fea000f8e18ff */
[----:B------:R-:W-:Y:S05]  /*9860*/  @P0 VIADD R2, R2, 0xa0 ;  /* 0x000000a002020836 */ /* 0x000fea0000000000 */
[----:B------:R-:W-:Y:S04]  /*9870*/  @P0 PRMT R2, R103, 0x654, R2 ;  /* 0x0000065467020816 */ /* 0x000fe80000000002 */
[----:B------:R2:W-:Y:S03]  /*9880*/  @P0 SYNCS.ARRIVE.TRANS64.RED.A1T0 RZ, [R2+URZ], RZ ;  /* 0x000000ff02ff09a7 */ /* 0x0005e600081004ff */
.L_x_129:
[----:B------:R-:W-:Y:S01]  /*9890*/  ISETP.NE.AND P1, PT, R91, RZ, PT ;  /* 0x000000ff5b00720c */ /* 0x000fe20003f25270 */
[----:B------:R-:W-:Y:S01]  /*98a0*/  UIADD3 UR54, UPT, UPT, UR54, 0x4, URZ ;  /* 0x0000000436367890 */ /* 0x000fe2000fffe0ff */
[C---:B------:R-:W-:Y:S01]  /*98b0*/  ISETP.NE.AND P0, PT, R0.reuse, 0x2, PT ;  /* 0x000000020000780c */ /* 0x040fe20003f05270 */
[----:B------:R-:W-:Y:S01]  /*98c0*/  UMOV UR48, UR53 ;  /* 0x0000003500307c82 */ /* 0x000fe20008000000 */
[----:B------:R-:W-:Y:S01]  /*98d0*/  LOP3.LUT R81, R81, 0x1, RZ, 0x3c, !PT ;  /* 0x0000000151517812 */ /* 0x000fe200078e3cff */
[----:B-1----:R-:W-:Y:S01]  /*98e0*/  IMAD.IADD R19, R29, 0x1, R51 ;  /* 0x000000011d137824 */ /* 0x002fe200078e0233 */
[----:B------:R-:W-:Y:S01]  /*98f0*/  SEL R3, RZ, 0x1, P0 ;  /* 0x00000001ff037807 */ /* 0x000fe20000000000 */
[----:B------:R-:W-:Y:S01]  /*9900*/  IMAD.IADD R21, R31, 0x1, R74 ;  /* 0x000000011f157824 */ /* 0x000fe200078e024a */
[----:B------:R-:W-:Y:S02]  /*9910*/  SEL R30, R0, RZ, P0 ;  /* 0x000000ff001e7207 */ /* 0x000fe40000000000 */
[----:B------:R-:W-:Y:S03]  /*9920*/  LOP3.LUT R82, R82, R3, RZ, 0x3c, !PT ;  /* 0x0000000352527212 */ /* 0x000fe600078e3cff */
[----:B------:R-:W-:Y:S05]  /*9930*/  @P1 BRA `(.L_x_130) ;  /* 0xffffffc400e41947 */ /* 0x000fea000383ffff */
[----:B------:R-:W-:-:S09]  /*9940*/  UISETP.NE.AND UP0, UPT, UR50, URZ, UPT ;  /* 0x000000ff3200728c */ /* 0x000fd2000bf05270 */
[----:B------:R-:W-:Y:S05]  /*9950*/  BRA.U !UP0, `(.L_x_131) ;  /* 0x0000000108487547 */ /* 0x000fea000b800000 */
[----:B------:R-:W1:Y:S02]  /*9960*/  LDCU.64 UR4, c[0x0][0x990] ;  /* 0x00013200ff0477ac */ /* 0x000e640008000a00 */
[----:B-1----:R-:W-:-:S04]  /*9970*/  UISETP.NE.U32.AND UP0, UPT, UR4, URZ, UPT ;  /* 0x000000ff0400728c */ /* 0x002fc8000bf05070 */
[----:B------:R-:W-:-:S09]  /*9980*/  UISETP.NE.AND.EX UP0, UPT, UR5, URZ, UPT, UP0 ;  /* 0x000000ff0500728c */ /* 0x000fd2000bf05300 */
[----:B------:R-:W-:Y:S05]  /*9990*/  BRA.U UP0, `(.L_x_132) ;  /* 0x00000001000c7547 */ /* 0x000fea000b800000 */
[----:B------:R-:W-:-:S13]  /*99a0*/  FSETP.NEU.AND P0, PT, R35, RZ, PT ;  /* 0x000000ff2300720b */ /* 0x000fda0003f0d000 */
[----:B------:R-:W-:Y:S05]  /*99b0*/  @!P0 EXIT ;  /* 0x000000000000894d */ /* 0x000fea0003800000 */
[----:B------:R-:W-:Y:S05]  /*99c0*/  BRA `(.L_x_131) ;  /* 0x00000000002c7947 */ /* 0x000fea0003800000 */
.L_x_132:
[----:B------:R-:W-:Y:S01]  /*99d0*/  ISETP.NE.AND P0, PT, R92, RZ, PT ;  /* 0x000000ff5c00720c */ /* 0x000fe20003f05270 */
[----:B------:R-:W-:-:S12]  /*99e0*/  BSSY.RECONVERGENT B0, `(.L_x_131) ;  /* 0x0000009000007945 */ /* 0x000fd80003800200 */
[----:B------:R-:W-:Y:S05]  /*99f0*/  @P0 BRA `(.L_x_133) ;  /* 0x0000000000140947 */ /* 0x000fea0003800000 */
[----:B------:R-:W1:Y:S02]  /*9a00*/  LDCU.64 UR4, c[0x0][0x988] ;  /* 0x00013100ff0477ac */ /* 0x000e640008000a00 */
[----:B-1----:R-:W-:-:S04]  /*9a10*/  ISETP.NE.U32.AND P0, PT, RZ, UR4, PT ;  /* 0x00000004ff007c0c */ /* 0x002fc8000bf05070 */
[----:B------:R-:W-:-:S13]  /*9a20*/  ISETP.NE.AND.EX P0, PT, RZ, UR5, PT, P0 ;  /* 0x00000005ff007c0c */ /* 0x000fda000bf05300 */
[----:B------:R-:W-:Y:S05]  /*9a30*/  @!P0 EXIT ;  /* 0x000000000000894d */ /* 0x000fea0003800000 */
[----:B------:R-:W-:Y:S05]  /*9a40*/  BRA `(.L_x_134) ;  /* 0x0000000000087947 */ /* 0x000fea0003800000 */
.L_x_133:
[----:B------:R-:W-:-:S13]  /*9a50*/  FSETP.NEU.AND P0, PT, R35, RZ, PT ;  /* 0x000000ff2300720b */ /* 0x000fda0003f0d000 */
[----:B------:R-:W-:Y:S05]  /*9a60*/  @!P0 EXIT ;  /* 0x000000000000894d */ /* 0x000fea0003800000 */
.L_x_134:
[----:B------:R-:W-:Y:S05]  /*9a70*/  BSYNC.RECONVERGENT B0 ;  /* 0x0000000000007941 */ /* 0x000fea0003800200 */
.L_x_131:
[----:B------:R-:W-:Y:S01]  /*9a80*/  ULEA UR4, UR55, UR51, 0x3 ;  /* 0x0000003337047291 */ /* 0x000fe2000f8e18ff */
[----:B------:R-:W-:-:S04]  /*9a90*/  DEPBAR.LE SB0, 0x0 ;  /* 0x000080000000791a */ /* 0x000fc80000000000 */
[----:B------:R-:W-:-:S04]  /*9aa0*/  UIADD3 UR4, UPT, UPT, UR4, 0xa0, URZ ;  /* 0x000000a004047890 */ /* 0x000fc8000fffe0ff */
[----:B------:R-:W-:-:S09]  /*9ab0*/  UPRMT UR4, UR49, 0x654, UR4 ;  /* 0x0000065431047896 */ /* 0x000fd20008000004 */
[----:B------:R-:W-:Y:S01]  /*9ac0*/  SYNCS.ARRIVE.TRANS64.RED.A1T0 RZ, [UR4], RZ ;  /* 0x000000ffffff79a7 */ /* 0x000fe20008100404 */
[----:B------:R-:W-:Y:S05]  /*9ad0*/  EXIT ;  /* 0x000000000000794d */ /* 0x000fea0003800000 */
.L_x_25:
[----:B------:R-:W-:Y:S07]  /*9ae0*/  MOV R3, UR53 ;  /* 0x0000003500037c02 */ /* 0x000fee0008000f00 */
.L_x_135:
[----:B---3--:R3:W4:Y:S02]  /*9af0*/  SYNCS.PHASECHK.TRANS64.TRYWAIT P0, [R3+URZ+0x40], R18 ;  /* 0x00004012030075a7 */ /* 0x00872400080011ff */
[----:B----4-:R-:W-:Y:S05]  /*9b00*/  @!P0 NANOSLEEP.SYNCS 0x989680 ;  /* 0x009896800000895d */ /* 0x010fea0003900000 */
[----:B------:R-:W4:Y:S02]  /*9b10*/  @!P0 SYNCS.PHASECHK.TRANS64 P0, [R3+URZ+0x40], R18 ;  /* 0x00004012030085a7 */ /* 0x000f2400080010ff */
[----:B----4-:R-:W-:Y:S05]  /*9b20*/  @!P0 BRA `(.L_x_135) ;  /* 0xfffffffc00f08947 */ /* 0x010fea000383ffff */
[----:B------:R-:W-:Y:S05]  /*9b30*/  BRA `(.L_x_24) ;  /* 0xffffff8000b47947 */ /* 0x000fea000383ffff */
.L_x_32:
[----:B------:R-:W-:Y:S07]  /*9b40*/  MOV R4, UR53 ;  /* 0x0000003500047c02 */ /* 0x000fee0008000f00 */
.L_x_136:
[----:B--2---:R2:W1:Y:S02]  /*9b50*/  SYNCS.PHASECHK.TRANS64.TRYWAIT P0, [R4+URZ+0x40], R7 ;  /* 0x00004007040075a7 */ /* 0x00446400080011ff */
[----:B-1----:R-:W-:Y:S05]  /*9b60*/  @!P0 NANOSLEEP.SYNCS 0x989680 ;  /* 0x009896800000895d */ /* 0x002fea0003900000 */
[----:B------:R-:W1:Y:S02]  /*9b70*/  @!P0 SYNCS.PHASECHK.TRANS64 P0, [R4+URZ+0x40], R7 ;  /* 0x00004007040085a7 */ /* 0x000e6400080010ff */
[----:B-1----:R-:W-:Y:S05]  /*9b80*/  @!P0 BRA `(.L_x_136) ;  /* 0xfffffffc00f08947 */ /* 0x002fea000383ffff */
[----:B------:R-:W-:Y:S05]  /*9b90*/  BRA `(.L_x_31) ;  /* 0xffffff8800ac7947 */ /* 0x000fea000383ffff */
.L_x_37:
[----:B-1----:R-:W-:-:S07]  /*9ba0*/  MOV R2, UR60 ;  /* 0x0000003c00027c02 */ /* 0x002fce0008000f00 */
.L_x_137:
[----:B-1----:R1:W4:Y:S02]  /*9bb0*/  SYNCS.PHASECHK.TRANS64.TRYWAIT P0, [R2+URZ+0xd0], R3 ;  /* 0x0000d003020075a7 */ /* 0x00232400080011ff */
[----:B----4-:R-:W-:Y:S05]  /*9bc0*/  @!P0 NANOSLEEP.SYNCS 0x989680 ;  /* 0x009896800000895d */ /* 0x010fea0003900000 */
[----:B------:R-:W4:Y:S02]  /*9bd0*/  @!P0 SYNCS.PHASECHK.TRANS64 P0, [R2+URZ+0xd0], R3 ;  /* 0x0000d003020085a7 */ /* 0x000f2400080010ff */
[----:B----4-:R-:W-:Y:S05]  /*9be0*/  @!P0 BRA `(.L_x_137) ;  /* 0xfffffffc00f08947 */ /* 0x010fea000383ffff */
[----:B------:R-:W-:Y:S05]  /*9bf0*/  BRA `(.L_x_138) ;  /* 0xffffff9000207947 */ /* 0x000fea000383ffff */
.L_x_41:
[----:B------:R-:W-:-:S07]  /*9c00*/  MOV R0, UR4 ;  /* 0x0000000400007c02 */ /* 0x000fce0008000f00 */
.L_x_139:
[----:B-1----:R1:W2:Y:S02]  /*9c10*/  SYNCS.PHASECHK.TRANS64.TRYWAIT P0, [R0+URZ], R3 ;  /* 0x00000003000075a7 */ /* 0x0022a400080011ff */
[----:B--2---:R-:W-:Y:S05]  /*9c20*/  @!P0 NANOSLEEP.SYNCS 0x989680 ;  /* 0x009896800000895d */ /* 0x004fea0003900000 */
[----:B------:R-:W2:Y:S02]  /*9c30*/  @!P0 SYNCS.PHASECHK.TRANS64 P0, [R0+URZ], R3 ;  /* 0x00000003000085a7 */ /* 0x000ea400080010ff */
[----:B--2---:R-:W-:Y:S05]  /*9c40*/  @!P0 BRA `(.L_x_139) ;  /* 0xfffffffc00f08947 */ /* 0x004fea000383ffff */
[----:B------:R-:W-:Y:S05]  /*9c50*/  BRA `(.L_x_140) ;  /* 0xffffff9400707947 */ /* 0x000fea000383ffff */
.L_x_42:
[----:B------:R-:W-:-:S07]  /*9c60*/  MOV R0, UR4 ;  /* 0x0000000400007c02 */ /* 0x000fce0008000f00 */
.L_x_141:
[----:B-1----:R1:W2:Y:S02]  /*9c70*/  SYNCS.PHASECHK.TRANS64.TRYWAIT P0, [R0+URZ], R3 ;  /* 0x00000003000075a7 */ /* 0x0022a400080011ff */
[----:B--2---:R-:W-:Y:S05]  /*9c80*/  @!P0 NANOSLEEP.SYNCS 0x989680 ;  /* 0x009896800000895d */ /* 0x004fea0003900000 */
[----:B------:R-:W2:Y:S02]  /*9c90*/  @!P0 SYNCS.PHASECHK.TRANS64 P0, [R0+URZ], R3 ;  /* 0x00000003000085a7 */ /* 0x000ea400080010ff */
[----:B--2---:R-:W-:Y:S05]  /*9ca0*/  @!P0 BRA `(.L_x_141) ;  /* 0xfffffffc00f08947 */ /* 0x004fea000383ffff */
[----:B------:R-:W-:Y:S05]  /*9cb0*/  BRA `(.L_x_142) ;  /* 0xffffff94007c7947 */ /* 0x000fea000383ffff */
.L_x_43:
[----:B------:R-:W-:-:S07]  /*9cc0*/  MOV R0, UR4 ;  /* 0x0000000400007c02 */ /* 0x000fce0008000f00 */
.L_x_143:
[----:B-1----:R1:W2:Y:S02]  /*9cd0*/  SYNCS.PHASECHK.TRANS64.TRYWAIT P0, [R0+URZ], R3 ;  /* 0x00000003000075a7 */ /* 0x0022a400080011ff */
[----:B--2---:R-:W-:Y:S05]  /*9ce0*/  @!P0 NANOSLEEP.SYNCS 0x989680 ;  /* 0x009896800000895d */ /* 0x004fea0003900000 */
[----:B------:R-:W2:Y:S02]  /*9cf0*/  @!P0 SYNCS.PHASECHK.TRANS64 P0, [R0+URZ], R3 ;  /* 0x00000003000085a7 */ /* 0x000ea400080010ff */
[----:B--2---:R-:W-:Y:S05]  /*9d00*/  @!P0 BRA `(.L_x_143) ;  /* 0xfffffffc00f08947 */ /* 0x004fea000383ffff */
[----:B------:R-:W-:Y:S05]  /*9d10*/  BRA `(.L_x_144) ;  /* 0xffffff9400887947 */ /* 0x000fea000383ffff */
.L_x_44:
[----:B------:R-:W-:-:S07]  /*9d20*/  MOV R0, UR4 ;  /* 0x0000000400007c02 */ /* 0x000fce0008000f00 */
.L_x_145:
[----:B-1----:R1:W2:Y:S02]  /*9d30*/  SYNCS.PHASECHK.TRANS64.TRYWAIT P0, [R0+URZ], R3 ;  /* 0x00000003000075a7 */ /* 0x0022a400080011ff */
[----:B--2---:R-:W-:Y:S05]  /*9d40*/  @!P0 NANOSLEEP.SYNCS 0x989680 ;  /* 0x009896800000895d */ /* 0x004fea0003900000 */
[----:B------:R-:W2:Y:S02]  /*9d50*/  @!P0 SYNCS.PHASECHK.TRANS64 P0, [R0+URZ], R3 ;  /* 0x00000003000085a7 */ /* 0x000ea400080010ff */
[----:B--2---:R-:W-:Y:S05]  /*9d60*/  @!P0 BRA `(.L_x_145) ;  /* 0xfffffffc00f08947 */ /* 0x004fea000383ffff */
[----:B------:R-:W-:Y:S05]  /*9d70*/  BRA `(.L_x_146) ;  /* 0xffffff9400947947 */ /* 0x000fea000383ffff */
.L_x_45:
[----:B------:R-:W-:-:S07]  /*9d80*/  MOV R0, UR4 ;  /* 0x0000000400007c02 */ /* 0x000fce0008000f00 */
.L_x_147:
[----:B-1----:R1:W2:Y:S02]  /*9d90*/  SYNCS.PHASECHK.TRANS64.TRYWAIT P0, [R0+URZ], R3 ;  /* 0x00000003000075a7 */ /* 0x0022a400080011ff */
[----:B--2---:R-:W-:Y:S05]  /*9da0*/  @!P0 NANOSLEEP.SYNCS 0x989680 ;  /* 0x009896800000895d */ /* 0x004fea0003900000 */
[----:B------:R-:W2:Y:S02]  /*9db0*/  @!P0 SYNCS.PHASECHK.TRANS64 P0, [R0+URZ], R3 ;  /* 0x00000003000085a7 */ /* 0x000ea400080010ff */
[----:B--2---:R-:W-:Y:S05]  /*9dc0*/  @!P0 BRA `(.L_x_147) ;  /* 0xfffffffc00f08947 */ /* 0x004fea000383ffff */
[----:B------:R-:W-:Y:S05]  /*9dd0*/  BRA `(.L_x_148) ;  /* 0xffffff9400a07947 */ /* 0x000fea000383ffff */
.L_x_46:
[----:B------:R-:W-:-:S07]  /*9de0*/  MOV R0, UR4 ;  /* 0x0000000400007c02 */ /* 0x000fce0008000f00 */
.L_x_149:
[----:B-1----:R1:W2:Y:S02]  /*9df0*/  SYNCS.PHASECHK.TRANS64.TRYWAIT P0, [R0+URZ], R3 ;  /* 0x00000003000075a7 */ /* 0x0022a400080011ff */
[----:B--2---:R-:W-:Y:S05]  /*9e00*/  @!P0 NANOSLEEP.SYNCS 0x989680 ;  /* 0x009896800000895d */ /* 0x004fea0003900000 */
[----:B------:R-:W2:Y:S02]  /*9e10*/  @!P0 SYNCS.PHASECHK.TRANS64 P0, [R0+URZ], R3 ;  /* 0x00000003000085a7 */ /* 0x000ea400080010ff */
[----:B--2---:R-:W-:Y:S05]  /*9e20*/  @!P0 BRA `(.L_x_149) ;  /* 0xfffffffc00f08947 */ /* 0x004fea000383ffff */
[----:B------:R-:W-:Y:S05]  /*9e30*/  BRA `(.L_x_150) ;  /* 0xffffff9400ac7947 */ /* 0x000fea000383ffff */
.L_x_47:
[----:B------:R-:W-:-:S07]  /*9e40*/  MOV R0, UR4 ;  /* 0x0000000400007c02 */ /* 0x000fce0008000f00 */
.L_x_151:
[----:B-1----:R1:W2:Y:S02]  /*9e50*/  SYNCS.PHASECHK.TRANS64.TRYWAIT P0, [R0+URZ], R3 ;  /* 0x00000003000075a7 */ /* 0x0022a400080011ff */
[----:B--2---:R-:W-:Y:S05]  /*9e60*/  @!P0 NANOSLEEP.SYNCS 0x989680 ;  /* 0x009896800000895d */ /* 0x004fea0003900000 */
[----:B------:R-:W2:Y:S02]  /*9e70*/  @!P0 SYNCS.PHASECHK.TRANS64 P0, [R0+URZ], R3 ;  /* 0x00000003000085a7 */ /* 0x000ea400080010ff */
[----:B--2---:R-:W-:Y:S05]  /*9e80*/  @!P0 BRA `(.L_x_151) ;  /* 0xfffffffc00f08947 */ /* 0x004fea000383ffff */
[----:B------:R-:W-:Y:S05]  /*9e90*/  BRA `(.L_x_152) ;  /* 0xffffff9400b87947 */ /* 0x000fea000383ffff */
.L_x_50:
[----:B------:R-:W-:-:S07]  /*9ea0*/  MOV R4, UR49 ;  /* 0x0000003100047c02 */ /* 0x000fce0008000f00 */
.L_x_153:
[----:B--2---:R2:W3:Y:S02]  /*9eb0*/  SYNCS.PHASECHK.TRANS64.TRYWAIT P1, [R4+URZ+0xd8], R7 ;  /* 0x0000d807040075a7 */ /* 0x0044e400080211ff */
[----:B---3--:R-:W-:Y:S05]  /*9ec0*/  @!P1 NANOSLEEP.SYNCS 0x989680 ;  /* 0x009896800000995d */ /* 0x008fea0003900000 */
[----:B------:R-:W3:Y:S02]  /*9ed0*/  @!P1 SYNCS.PHASECHK.TRANS64 P1, [R4+URZ+0xd8], R7 ;  /* 0x0000d807040095a7 */ /* 0x000ee400080210ff */
[----:B---3--:R-:W-:Y:S05]  /*9ee0*/  @!P1 BRA `(.L_x_153) ;  /* 0xfffffffc00f09947 */ /* 0x008fea000383ffff */
[----:B------:R-:W-:Y:S05]  /*9ef0*/  BRA `(.L_x_154) ;  /* 0xffffff98001c7947 */ /* 0x000fea000383ffff */
.L_x_51:
[----:B--2---:R-:W-:-:S07]  /*9f00*/  MOV R4, UR49 ;  /* 0x0000003100047c02 */ /* 0x004fce0008000f00 */
.L_x_155:
[----:B--2---:R2:W3:Y:S02]  /*9f10*/  SYNCS.PHASECHK.TRANS64.TRYWAIT P1, [R4+URZ+0xd0], R5 ;  /* 0x0000d005040075a7 */ /* 0x0044e400080211ff */
[----:B---3--:R-:W-:Y:S05]  /*9f20*/  @!P1 NANOSLEEP.SYNCS 0x989680 ;  /* 0x009896800000995d */ /* 0x008fea0003900000 */
[----:B------:R-:W3:Y:S02]  /*9f30*/  @!P1 SYNCS.PHASECHK.TRANS64 P1, [R4+URZ+0xd0], R5 ;  /* 0x0000d005040095a7 */ /* 0x000ee400080210ff */
[----:B---3--:R-:W-:Y:S05]  /*9f40*/  @!P1 BRA `(.L_x_155) ;  /* 0xfffffffc00f09947 */ /* 0x008fea000383ffff */
[----:B------:R-:W-:Y:S05]  /*9f50*/  BRA `(.L_x_156) ;  /* 0xffffff9800247947 */ /* 0x000fea000383ffff */
.L_x_59:
[----:B------:R-:W-:-:S07]  /*9f60*/  MOV R0, UR7 ;  /* 0x0000000700007c02 */ /* 0x000fce0008000f00 */
.L_x_157:
[----:B--2---:R2:W3:Y:S02]  /*9f70*/  SYNCS.PHASECHK.TRANS64.TRYWAIT P0, [R0+URZ+0xd0], R5 ;  /* 0x0000d005000075a7 */ /* 0x0044e400080011ff */
[----:B---3--:R-:W-:Y:S05]  /*9f80*/  @!P0 NANOSLEEP.SYNCS 0x989680 ;  /* 0x009896800000895d */ /* 0x008fea0003900000 */
[----:B------:R-:W3:Y:S02]  /*9f90*/  @!P0 SYNCS.PHASECHK.TRANS64 P0, [R0+URZ+0xd0], R5 ;  /* 0x0000d005000085a7 */ /* 0x000ee400080010ff */
[----:B---3--:R-:W-:Y:S05]  /*9fa0*/  @!P0 BRA `(.L_x_157) ;  /* 0xfffffffc00f08947 */ /* 0x008fea000383ffff */
[----:B------:R-:W-:Y:S05]  /*9fb0*/  BRA `(.L_x_158) ;  /* 0xffffff9c00b07947 */ /* 0x000fea000383ffff */
.L_x_60:
[----:B------:R-:W-:-:S07]  /*9fc0*/  MOV R5, UR9 ;  /* 0x0000000900057c02 */ /* 0x000fce0008000f00 */
.L_x_159:
[----:B--2---:R2:W3:Y:S02]  /*9fd0*/  SYNCS.PHASECHK.TRANS64.TRYWAIT P0, [R5+URZ+0xf0], R0 ;  /* 0x0000f000050075a7 */ /* 0x0044e400080011ff */
[----:B---3--:R-:W-:Y:S05]  /*9fe0*/  @!P0 NANOSLEEP.SYNCS 0x989680 ;  /* 0x009896800000895d */ /* 0x008fea0003900000 */
[----:B------:R-:W3:Y:S02]  /*9ff0*/  @!P0 SYNCS.PHASECHK.TRANS64 P0, [R5+URZ+0xf0], R0 ;  /* 0x0000f000050085a7 */ /* 0x000ee400080010ff */
[----:B---3--:R-:W-:Y:S05]  /*a000*/  @!P0 BRA `(.L_x_159) ;  /* 0xfffffffc00f08947 */ /* 0x008fea000383ffff */
[----:B------:R-:W-:Y:S05]  /*a010*/  BRA `(.L_x_160) ;  /* 0xffffff9c00cc7947 */ /* 0x000fea000383ffff */
.L_x_63:
[----:B--2---:R-:W-:Y:S07]  /*a020*/  MOV R0, UR8 ;  /* 0x0000000800007c02 */ /* 0x004fee0008000f00 */
.L_x_161:
[----:B--2---:R2:W3:Y:S02]  /*a030*/  SYNCS.PHASECHK.TRANS64.TRYWAIT P0, [R0+URZ], R5 ;  /* 0x00000005000075a7 */ /* 0x0044e400080011ff */
[----:B---3--:R-:W-:Y:S05]  /*a040*/  @!P0 NANOSLEEP.SYNCS 0x989680 ;  /* 0x009896800000895d */ /* 0x008fea0003900000 */
[----:B------:R-:W3:Y:S02]  /*a050*/  @!P0 SYNCS.PHASECHK.TRANS64 P0, [R0+URZ], R5 ;  /* 0x00000005000085a7 */ /* 0x000ee400080010ff */
[----:B---3--:R-:W-:Y:S05]  /*a060*/  @!P0 BRA `(.L_x_161) ;  /* 0xfffffffc00f08947 */ /* 0x008fea000383ffff */
[----:B------:R-:W-:Y:S05]  /*a070*/  BRA `(.L_x_62) ;  /* 0xffffff9c00fc7947 */ /* 0x000fea000383ffff */
.L_x_66:
[----:B------:R-:W-:-:S07]  /*a080*/  MOV R0, UR5 ;  /* 0x0000000500007c02 */ /* 0x000fce0008000f00 */
.L_x_162:
[----:B--2---:R2:W4:Y:S02]  /*a090*/  SYNCS.PHASECHK.TRANS64.TRYWAIT P0, [R0+URZ], R3 ;  /* 0x00000003000075a7 */ /* 0x00452400080011ff */
[----:B----4-:R-:W-:Y:S05]  /*a0a0*/  @!P0 NANOSLEEP.SYNCS 0x989680 ;  /* 0x009896800000895d */ /* 0x010fea0003900000 */
[----:B------:R-:W4:Y:S02]  /*a0b0*/  @!P0 SYNCS.PHASECHK.TRANS64 P0, [R0+URZ], R3 ;  /* 0x00000003000085a7 */ /* 0x000f2400080010ff */
[----:B----4-:R-:W-:Y:S05]  /*a0c0*/  @!P0 BRA `(.L_x_162) ;  /* 0xfffffffc00f08947 */ /* 0x010fea000383ffff */
[----:B------:R-:W-:Y:S05]  /*a0d0*/  BRA `(.L_x_163) ;  /* 0xffffffa000e87947 */ /* 0x000fea000383ffff */
.L_x_67:
[----:B------:R-:W-:-:S07]  /*a0e0*/  MOV R0, UR6 ;  /* 0x0000000600007c02 */ /* 0x000fce0008000f00 */
.L_x_164:
[----:B--2---:R2:W4:Y:S02]  /*a0f0*/  SYNCS.PHASECHK.TRANS64.TRYWAIT P0, [R0+URZ], R3 ;  /* 0x00000003000075a7 */ /* 0x00452400080011ff */
[----:B----4-:R-:W-:Y:S05]  /*a100*/  @!P0 NANOSLEEP.SYNCS 0x989680 ;  /* 0x009896800000895d */ /* 0x010fea0003900000 */
[----:B------:R-:W4:Y:S02]  /*a110*/  @!P0 SYNCS.PHASECHK.TRANS64 P0, [R0+URZ], R3 ;  /* 0x00000003000085a7 */ /* 0x000f2400080010ff */
[----:B----4-:R-:W-:Y:S05]  /*a120*/  @!P0 BRA `(.L_x_164) ;  /* 0xfffffffc00f08947 */ /* 0x010fea000383ffff */
[----:B------:R-:W-:Y:S05]  /*a130*/  BRA `(.L_x_165) ;  /* 0xffffffa000f47947 */ /* 0x000fea000383ffff */
.L_x_72:
[----:B------:R-:W-:Y:S07]  /*a140*/  MOV R3, UR17 ;  /* 0x0000001100037c02 */ /* 0x000fee0008000f00 */
.L_x_166:
[----:B---3--:R3:W4:Y:S02]  /*a150*/  SYNCS.PHASECHK.TRANS64.TRYWAIT P2, [R3+URZ+0xd0], R0 ;  /* 0x0000d000030075a7 */ /* 0x00872400080411ff */
[----:B----4-:R-:W-:Y:S05]  /*a160*/  @!P2 NANOSLEEP.SYNCS 0x989680 ;  /* 0x009896800000a95d */ /* 0x010fea0003900000 */
[----:B------:R-:W4:Y:S02]  /*a170*/  @!P2 SYNCS.PHASECHK.TRANS64 P2, [R3+URZ+0xd0], R0 ;  /* 0x0000d0000300a5a7 */ /* 0x000f2400080410ff */
[----:B----4-:R-:W-:Y:S05]  /*a180*/  @!P2 BRA `(.L_x_166) ;  /* 0xfffffffc00f0a947 */ /* 0x010fea000383ffff */
[----:B------:R-:W-:Y:S05]  /*a190*/  BRA `(.L_x_167) ;  /* 0xffffffac00047947 */ /* 0x000fea000383ffff */
.L_x_75:
[----:B------:R-:W-:Y:S07]  /*a1a0*/  MOV R0, UR17 ;  /* 0x0000001100007c02 */ /* 0x000fee0008000f00 */
.L_x_168:
[----:B--2---:R2:W3:Y:S02]  /*a1b0*/  SYNCS.PHASECHK.TRANS64.TRYWAIT P0, [R0+URZ+0xc8], R3 ;  /* 0x0000c803000075a7 */ /* 0x0044e400080011ff */
[----:B---3--:R-:W-:Y:S05]  /*a1c0*/  @!P0 NANOSLEEP.SYNCS 0x989680 ;  /* 0x009896800000895d */ /* 0x008fea0003900000 */
[----:B------:R-:W3:Y:S02]  /*a1d0*/  @!P0 SYNCS.PHASECHK.TRANS64 P0, [R0+URZ+0xc8], R3 ;  /* 0x0000c803000085a7 */ /* 0x000ee400080010ff */
[----:B---3--:R-:W-:Y:S05]  /*a1e0*/  @!P0 BRA `(.L_x_168) ;  /* 0xfffffffc00f08947 */ /* 0x008fea000383ffff */
[----:B------:R-:W-:Y:S05]  /*a1f0*/  BRA `(.L_x_74) ;  /* 0xffffffb000147947 */ /* 0x000fea000383ffff */
.L_x_78:
[----:B------:R-:W-:Y:S07]  /*a200*/  MOV R3, UR17 ;  /* 0x0000001100037c02 */ /* 0x000fee0008000f00 */
.L_x_169:
[----:B--2---:R2:W3:Y:S02]  /*a210*/  SYNCS.PHASECHK.TRANS64.TRYWAIT P0, [R3+URZ+0xa0], R12 ;  /* 0x0000a00c030075a7 */ /* 0x0044e400080011ff */
[----:B---3--:R-:W-:Y:S05]  /*a220*/  @!P0 NANOSLEEP.SYNCS 0x989680 ;  /* 0x009896800000895d */ /* 0x008fea0003900000 */
[----:B------:R-:W3:Y:S02]  /*a230*/  @!P0 SYNCS.PHASECHK.TRANS64 P0, [R3+URZ+0xa0], R12 ;  /* 0x0000a00c030085a7 */ /* 0x000ee400080010ff */
[----:B---3--:R-:W-:Y:S05]  /*a240*/  @!P0 BRA `(.L_x_169) ;  /* 0xfffffffc00f08947 */ /* 0x008fea000383ffff */
[----:B------:R-:W-:Y:S05]  /*a250*/  BRA `(.L_x_170) ;  /* 0xffffffb000dc7947 */ /* 0x000fea000383ffff */
.L_x_79:
[----:B--2---:R-:W-:Y:S07]  /*a260*/  MOV R3, UR17 ;  /* 0x0000001100037c02 */ /* 0x004fee0008000f00 */
.L_x_171:
[----:B--2---:R2:W3:Y:S02]  /*a270*/  SYNCS.PHASECHK.TRANS64.TRYWAIT P0, [R3+URZ+0xa8], R12 ;  /* 0x0000a80c030075a7 */ /* 0x0044e400080011ff */
[----:B---3--:R-:W-:Y:S05]  /*a280*/  @!P0 NANOSLEEP.SYNCS 0x989680 ;  /* 0x009896800000895d */ /* 0x008fea0003900000 */
[----:B------:R-:W3:Y:S02]  /*a290*/  @!P0 SYNCS.PHASECHK.TRANS64 P0, [R3+URZ+0xa8], R12 ;  /* 0x0000a80c030085a7 */ /* 0x000ee400080010ff */
[----:B---3--:R-:W-:Y:S05]  /*a2a0*/  @!P0 BRA `(.L_x_171) ;  /* 0xfffffffc00f08947 */ /* 0x008fea000383ffff */
[----:B------:R-:W-:Y:S05]  /*a2b0*/  BRA `(.L_x_172) ;  /* 0xffffffb4001c7947 */ /* 0x000fea000383ffff */
.L_x_80:
[----:B--2---:R-:W-:Y:S07]  /*a2c0*/  MOV R3, UR17 ;  /* 0x0000001100037c02 */ /* 0x004fee0008000f00 */
.L_x_173:
[----:B--2---:R2:W3:Y:S02]  /*a2d0*/  SYNCS.PHASECHK.TRANS64.TRYWAIT P0, [R3+URZ+0xb0], R12 ;  /* 0x0000b00c030075a7 */ /* 0x0044e400080011ff */
[----:B---3--:R-:W-:Y:S05]  /*a2e0*/  @!P0 NANOSLEEP.SYNCS 0x989680 ;  /* 0x009896800000895d */ /* 0x008fea0003900000 */
[----:B------:R-:W3:Y:S02]  /*a2f0*/  @!P0 SYNCS.PHASECHK.TRANS64 P0, [R3+URZ+0xb0], R12 ;  /* 0x0000b00c030085a7 */ /* 0x000ee400080010ff */
[----:B---3--:R-:W-:Y:S05]  /*a300*/  @!P0 BRA `(.L_x_173) ;  /* 0xfffffffc00f08947 */ /* 0x008fea000383ffff */
[----:B------:R-:W-:Y:S05]  /*a310*/  BRA `(.L_x_174) ;  /* 0xffffffb4005c7947 */ /* 0x000fea000383ffff */
.L_x_81:
[----:B------:R-:W-:Y:S07]  /*a320*/  MOV R3, UR17 ;  /* 0x0000001100037c02 */ /* 0x000fee0008000f00 */
.L_x_175:
[----:B-1----:R1:W2:Y:S02]  /*a330*/  SYNCS.PHASECHK.TRANS64.TRYWAIT P0, [R3+URZ+0xb8], R12 ;  /* 0x0000b80c030075a7 */ /* 0x0022a400080011ff */
[----:B--2---:R-:W-:Y:S05]  /*a340*/  @!P0 NANOSLEEP.SYNCS 0x989680 ;  /* 0x009896800000895d */ /* 0x004fea0003900000 */
[----:B------:R-:W2:Y:S02]  /*a350*/  @!P0 SYNCS.PHASECHK.TRANS64 P0, [R3+URZ+0xb8], R12 ;  /* 0x0000b80c030085a7 */ /* 0x000ea400080010ff */
[----:B--2---:R-:W-:Y:S05]  /*a360*/  @!P0 BRA `(.L_x_175) ;  /* 0xfffffffc00f08947 */ /* 0x004fea000383ffff */
[----:B------:R-:W-:Y:S05]  /*a370*/  BRA `(.L_x_176) ;  /* 0xffffffb400dc7947 */ /* 0x000fea000383ffff */
.L_x_83:
[----:B------:R-:W-:-:S07]  /*a380*/  MOV R0, UR17 ;  /* 0x0000001100007c02 */ /* 0x000fce0008000f00 */
.L_x_177:
[----:B-1----:R1:W3:Y:S02]  /*a390*/  SYNCS.PHASECHK.TRANS64.TRYWAIT P0, [R0+URZ+0xa0], R3 ;  /* 0x0000a003000075a7 */ /* 0x0022e400080011ff */
[----:B---3--:R-:W-:Y:S05]  /*a3a0*/  @!P0 NANOSLEEP.SYNCS 0x989680 ;  /* 0x009896800000895d */ /* 0x008fea0003900000 */
[----:B------:R-:W3:Y:S02]  /*a3b0*/  @!P0 SYNCS.PHASECHK.TRANS64 P0, [R0+URZ+0xa0], R3 ;  /* 0x0000a003000085a7 */ /* 0x000ee400080010ff */
[----:B---3--:R-:W-:Y:S05]  /*a3c0*/  @!P0 BRA `(.L_x_177) ;  /* 0xfffffffc00f08947 */ /* 0x008fea000383ffff */
[----:B------:R-:W-:Y:S05]  /*a3d0*/  BRA `(.L_x_178) ;  /* 0xffffffb800347947 */ /* 0x000fea000383ffff */
.L_x_84:
[----:B-1----:R-:W-:-:S07]  /*a3e0*/  MOV R0, UR17 ;  /* 0x0000001100007c02 */ /* 0x002fce0008000f00 */
.L_x_179:
[----:B-1----:R1:W3:Y:S02]  /*a3f0*/  SYNCS.PHASECHK.TRANS64.TRYWAIT P0, [R0+URZ+0xa8], R3 ;  /* 0x0000a803000075a7 */ /* 0x0022e400080011ff */
[----:B---3--:R-:W-:Y:S05]  /*a400*/  @!P0 NANOSLEEP.SYNCS 0x989680 ;  /* 0x009896800000895d */ /* 0x008fea0003900000 */
[----:B------:R-:W3:Y:S02]  /*a410*/  @!P0 SYNCS.PHASECHK.TRANS64 P0, [R0+URZ+0xa8], R3 ;  /* 0x0000a803000085a7 */ /* 0x000ee400080010ff */
[----:B---3--:R-:W-:Y:S05]  /*a420*/  @!P0 BRA `(.L_x_179) ;  /* 0xfffffffc00f08947 */ /* 0x008fea000383ffff */
[----:B------:R-:W-:Y:S05]  /*a430*/  BRA `(.L_x_180) ;  /* 0xffffffb800247947 */ /* 0x000fea000383ffff */
.L_x_85:
[----:B-1----:R-:W-:-:S07]  /*a440*/  MOV R0, UR17 ;  /* 0x0000001100007c02 */ /* 0x002fce0008000f00 */
.L_x_181:
[----:B-1----:R1:W3:Y:S02]  /*a450*/  SYNCS.PHASECHK.TRANS64.TRYWAIT P0, [R0+URZ+0xb0], R3 ;  /* 0x0000b003000075a7 */ /* 0x0022e400080011ff */
[----:B---3--:R-:W-:Y:S05]  /*a460*/  @!P0 NANOSLEEP.SYNCS 0x989680 ;  /* 0x009896800000895d */ /* 0x008fea0003900000 */
[----:B------:R-:W3:Y:S02]  /*a470*/  @!P0 SYNCS.PHASECHK.TRANS64 P0, [R0+URZ+0xb0], R3 ;  /* 0x0000b003000085a7 */ /* 0x000ee400080010ff */
[----:B---3--:R-:W-:Y:S05]  /*a480*/  @!P0 BRA `(.L_x_181) ;  /* 0xfffffffc00f08947 */ /* 0x008fea000383ffff */
[----:B------:R-:W-:Y:S05]  /*a490*/  BRA `(.L_x_182) ;  /* 0xffffffb800147947 */ /* 0x000fea000383ffff */
.L_x_87:
[----:B------:R-:W-:Y:S07]  /*a4a0*/  MOV R0, UR51 ;  /* 0x0000003300007c02 */ /* 0x000fee0008000f00 */
.L_x_183:
[----:B-1----:R1:W2:Y:S02]  /*a4b0*/  SYNCS.PHASECHK.TRANS64.TRYWAIT P0, [R0+URZ+0xd0], R3 ;  /* 0x0000d003000075a7 */ /* 0x0022a400080011ff */
[----:B--2---:R-:W-:Y:S05]  /*a4c0*/  @!P0 NANOSLEEP.SYNCS 0x989680 ;  /* 0x009896800000895d */ /* 0x004fea0003900000 */
[----:B------:R-:W2:Y:S02]  /*a4d0*/  @!P0 SYNCS.PHASECHK.TRANS64 P0, [R0+URZ+0xd0], R3 ;  /* 0x0000d003000085a7 */ /* 0x000ea400080010ff */
[----:B--2---:R-:W-:Y:S05]  /*a4e0*/  @!P0 BRA `(.L_x_183) ;  /* 0xfffffffc00f08947 */ /* 0x004fea000383ffff */
[----:B------:R-:W-:Y:S05]  /*a4f0*/  BRA `(.L_x_184) ;  /* 0xffffffbc00007947 */ /* 0x000fea000383ffff */
.L_x_98:
[----:B-1----:R-:W-:Y:S04]  /*a500*/  MOV R0, UR51 ;  /* 0x0000003300007c02 */ /* 0x002fe80008000f00 */
[----:B------:R1:W3:Y:S03]  /*a510*/  SYNCS.PHASECHK.TRANS64.TRYWAIT P1, [R0+URZ+0x80], R5 ;  /* 0x00008005000075a7 */ /* 0x0002e600080211ff */
[----:B---3--:R-:W-:Y:S05]  /*a520*/  @!P1 NANOSLEEP.SYNCS 0x989680 ;  /* 0x009896800000995d */ /* 0x008fea0003900000 */
[----:B------:R-:W3:Y:S02]  /*a530*/  @!P1 SYNCS.PHASECHK.TRANS64 P1, [R0+URZ+0x80], R5 ;  /* 0x00008005000095a7 */ /* 0x000ee400080210ff */
[----:B---3--:R-:W-:Y:S05]  /*a540*/  @!P1 BRA `(.L_x_98) ;  /* 0xfffffffc00ec9947 */ /* 0x008fea000383ffff */
[----:B------:R-:W-:Y:S05]  /*a550*/  BRA `(.L_x_97) ;  /* 0xffffffcc00907947 */ /* 0x000fea000383ffff */
.L_x_100:
[----:B-1----:R1:W4:Y:S02]  /*a560*/  SYNCS.PHASECHK.TRANS64.TRYWAIT P0, [R98+URZ+0xe0], R3 ;  /* 0x0000e003620075a7 */ /* 0x00232400080011ff */
[----:B----4-:R-:W-:Y:S05]  /*a570*/  @!P0 NANOSLEEP.SYNCS 0x989680 ;  /* 0x009896800000895d */ /* 0x010fea0003900000 */
[----:B------:R-:W4:Y:S02]  /*a580*/  @!P0 SYNCS.PHASECHK.TRANS64 P0, [R98+URZ+0xe0], R3 ;  /* 0x0000e003620085a7 */ /* 0x000f2400080010ff */
[----:B----4-:R-:W-:Y:S05]  /*a590*/  @!P0 BRA `(.L_x_100) ;  /* 0xfffffffc00f08947 */ /* 0x010fea000383ffff */
[----:B------:R-:W-:Y:S05]  /*a5a0*/  BRA `(.L_x_99) ;  /* 0xffffffcc00bc7947 */ /* 0x000fea000383ffff */
.L_x_109:
[----:B-1----:R1:W2:Y:S02]  /*a5b0*/  SYNCS.PHASECHK.TRANS64.TRYWAIT P0, [R3+URZ+0x80], R0 ;  /* 0x00008000030075a7 */ /* 0x0022a400080011ff */
[----:B--2---:R-:W-:Y:S05]  /*a5c0*/  @!P0 NANOSLEEP.SYNCS 0x989680 ;  /* 0x009896800000895d */ /* 0x004fea0003900000 */
[----:B------:R-:W2:Y:S02]  /*a5d0*/  @!P0 SYNCS.PHASECHK.TRANS64 P0, [R3+URZ+0x80], R0 ;  /* 0x00008000030085a7 */ /* 0x000ea400080010ff */
[----:B--2---:R-:W-:Y:S05]  /*a5e0*/  @!P0 BRA `(.L_x_109) ;  /* 0xfffffffc00f08947 */ /* 0x004fea000383ffff */
[----:B------:R-:W-:Y:S05]  /*a5f0*/  BRA `(.L_x_108) ;  /* 0xffffffd400e07947 */ /* 0x000fea000383ffff */
.L_x_117:
[----:B-1----:R1:W3:Y:S02]  /*a600*/  SYNCS.PHASECHK.TRANS64.TRYWAIT P0, [R105+URZ+0x80], R4 ;  /* 0x00008004690075a7 */ /* 0x0022e400080011ff */
[----:B---3--:R-:W-:Y:S05]  /*a610*/  @!P0 NANOSLEEP.SYNCS 0x989680 ;  /* 0x009896800000895d */ /* 0x008fea0003900000 */
[----:B------:R-:W3:Y:S02]  /*a620*/  @!P0 SYNCS.PHASECHK.TRANS64 P0, [R105+URZ+0x80], R4 ;  /* 0x00008004690085a7 */ /* 0x000ee400080010ff */
[----:B---3--:R-:W-:Y:S05]  /*a630*/  @!P0 BRA `(.L_x_117) ;  /* 0xfffffffc00f08947 */ /* 0x008fea000383ffff */
[----:B------:R-:W-:Y:S05]  /*a640*/  BRA `(.L_x_116) ;  /* 0xffffffe0001c7947 */ /* 0x000fea000383ffff */
.L_x_125:
[----:B-1----:R1:W3:Y:S02]  /*a650*/  SYNCS.PHASECHK.TRANS64.TRYWAIT P0, [R108+URZ+0x80], R3 ;  /* 0x000080036c0075a7 */ /* 0x0022e400080011ff */
[----:B---3--:R-:W-:Y:S05]  /*a660*/  @!P0 NANOSLEEP.SYNCS 0x989680 ;  /* 0x009896800000895d */ /* 0x008fea0003900000 */
[----:B------:R-:W3:Y:S02]  /*a670*/  @!P0 SYNCS.PHASECHK.TRANS64 P0, [R108+URZ+0x80], R3 ;  /* 0x000080036c0085a7 */ /* 0x000ee400080010ff */
[----:B---3--:R-:W-:Y:S05]  /*a680*/  @!P0 BRA `(.L_x_125) ;  /* 0xfffffffc00f08947 */ /* 0x008fea000383ffff */
[----:B------:R-:W-:Y:S05]  /*a690*/  BRA `(.L_x_124) ;  /* 0xffffffe800547947 */ /* 0x000fea000383ffff */
        .weak           $__internal_0_$__cuda_sm10x_tcgen05_guardrail_trap_col_being_dealloced_not_returned_by_alloc
        .type           $__internal_0_$__cuda_sm10x_tcgen05_guardrail_trap_col_being_dealloced_not_returned_by_alloc,@function
        .size           $__internal_0_$__cuda_sm10x_tcgen05_guardrail_trap_col_being_dealloced_not_returned_by_alloc,($__internal_1_$__cuda_sm10x_tcgen05_guardrail_trap_phase_invalid_during_alloc - $__internal_0_$__cuda_sm10x_tcgen05_guardrail_trap_col_being_dealloced_not_returned_by_alloc)
$__internal_0_$__cuda_sm10x_tcgen05_guardrail_trap_col_being_dealloced_not_returned_by_alloc:
[----:B------:R-:W-:Y:S05]  /*a6a0*/  BPT.TRAP 0x1 ;  /* 0x000000040000795c */ /* 0x000fea0000300000 */
[----:B------:R-:W-:-:S04]  /*a6b0*/  HFMA2 R3, -RZ, RZ, 0, 0 ;  /* 0x00000000ff037431 */ /* 0x000fc800000001ff */
[----:B------:R-:W-:Y:S05]  /*a6c0*/  RET.REL.NODEC R2 `(_ZN7cutlass13device_kernelINS_4conv6kernel13ConvUniversalINS1_16ConvProblemShapeILNS1_8OperatorE2ELi3EEENS1_10collective14CollectiveConvINS1_47MainloopSm100TmaUmmaWarpSpecializedImplicitGemmILS5_2ELi8ELi3ELi1ELi2EN4cute5tupleIJNSA_1CILi2EEENSC_ILi1EEESE_EEEEENSB_IJNSC_ILi64EEENSB_IJNSC_ILi128EEEEEENSB_IJNSC_ILi32EEEEEEEEENS_10tfloat32_tESN_NSA_8TiledMMAINSA_8MMA_AtomIJNSA_17SM100_MMA_TF32_SSISN_SN_fLi64ELi128ELNSA_4UMMA5MajorE1ELSS_1ELNSR_7ScaleInE0ELST_0EEEEEENSA_6LayoutINSB_IJSE_SE_SE_EEENSB_IJNSC_ILi0EEESY_SY_EEEEENSB_IJNSA_10UnderscoreES11_S11_EEEEENS7_6detail27Sm100ImplicitGemmTileTraitsINSA_13SM90_TMA_LOADENSA_14ComposedLayoutINSA_7SwizzleILi2ELi5ELi2EEENSA_18smem_ptr_flag_bitsILi32EEENSW_INSB_IJSK_NSC_ILi4EEEEEENSB_IJSE_SK_EEEEEEEvEENS15_INSA_30SM90_TMA_LOAD_IM2COL_MULTICASTES1G_vEEEENS_8epilogue10collective18CollectiveEpilogueINS1L_23Sm100TmaWarpSpecializedILi4ELi2ELi16ELb1ELb0EEEJSM_NSB_IJNSW_ISH_SE_EENSW_ISK_SE_EEEEESN_NSB_IJlNSB_IJSE_lllEEESY_EEESN_S1U_NS1L_6fusion15FusionCallbacksIS1P_NS1V_17LinearCombinationISN_fSN_fLNS_15FloatRoundStyleE2EEESM_S1S_JEEENSA_5SM1004TMEM4LOAD26SM100_TMEM_LOAD_16dp128b8xES16_NS17_INS18_ILi3ELi4ELi3EEES1B_NSW_INSB_IJNSC_ILi8EEESK_EEENSB_IJSK_SE_EEEEEEENSA_17SM75_U32x4_LDSM_NENSA_14SM90_TMA_STOREES2A_NSA_17SM90_U32x4_STSM_NENSA_39AutoVectorizingCopyWithAssumedAlignmentILi128EEEEEEvvEEEEvNT_6ParamsE) ;  /* 0xffffff58024c7950 */ /* 0x000fea0003c3ffff */
        .weak           $__internal_1_$__cuda_sm10x_tcgen05_guardrail_trap_phase_invalid_during_alloc
        .type           $__internal_1_$__cuda_sm10x_tcgen05_guardrail_trap_phase_invalid_during_alloc,@function
        .size           $__internal_1_$__cuda_sm10x_tcgen05_guardrail_trap_phase_invalid_during_alloc,($__internal_2_$__cuda_sm10x_tcgen05_guardrail_trap_unallocated_columns_being_dealloced - $__internal_1_$__cuda_sm10x_tcgen05_guardrail_trap_phase_invalid_during_alloc)
$__internal_1_$__cuda_sm10x_tcgen05_guardrail_trap_phase_invalid_during_alloc:
[----:B------:R-:W-:Y:S05]  /*a6d0*/  BPT.TRAP 0x1 ;  /* 0x000000040000795c */ /* 0x000fea0000300000 */
[----:B------:R-:W-:-:S04]  /*a6e0*/  MOV R3, 0x0 ;  /* 0x0000000000037802 */ /* 0x000fc80000000f00 */
[----:B------:R-:W-:Y:S05]  /*a6f0*/  RET.REL.NODEC R2 `(_ZN7cutlass13device_kernelINS_4conv6kernel13ConvUniversalINS1_16ConvProblemShapeILNS1_8OperatorE2ELi3EEENS1_10collective14CollectiveConvINS1_47MainloopSm100TmaUmmaWarpSpecializedImplicitGemmILS5_2ELi8ELi3ELi1ELi2EN4cute5tupleIJNSA_1CILi2EEENSC_ILi1EEESE_EEEEENSB_IJNSC_ILi64EEENSB_IJNSC_ILi128EEEEEENSB_IJNSC_ILi32EEEEEEEEENS_10tfloat32_tESN_NSA_8TiledMMAINSA_8MMA_AtomIJNSA_17SM100_MMA_TF32_SSISN_SN_fLi64ELi128ELNSA_4UMMA5MajorE1ELSS_1ELNSR_7ScaleInE0ELST_0EEEEEENSA_6LayoutINSB_IJSE_SE_SE_EEENSB_IJNSC_ILi0EEESY_SY_EEEEENSB_IJNSA_10UnderscoreES11_S11_EEEEENS7_6detail27Sm100ImplicitGemmTileTraitsINSA_13SM90_TMA_LOADENSA_14ComposedLayoutINSA_7SwizzleILi2ELi5ELi2EEENSA_18smem_ptr_flag_bitsILi32EEENSW_INSB_IJSK_NSC_ILi4EEEEEENSB_IJSE_SK_EEEEEEEvEENS15_INSA_30SM90_TMA_LOAD_IM2COL_MULTICASTES1G_vEEEENS_8epilogue10collective18CollectiveEpilogueINS1L_23Sm100TmaWarpSpecializedILi4ELi2ELi16ELb1ELb0EEEJSM_NSB_IJNSW_ISH_SE_EENSW_ISK_SE_EEEEESN_NSB_IJlNSB_IJSE_lllEEESY_EEESN_S1U_NS1L_6fusion15FusionCallbacksIS1P_NS1V_17LinearCombinationISN_fSN_fLNS_15FloatRoundStyleE2EEESM_S1S_JEEENSA_5SM1004TMEM4LOAD26SM100_TMEM_LOAD_16dp128b8xES16_NS17_INS18_ILi3ELi4ELi3EEES1B_NSW_INSB_IJNSC_ILi8EEESK_EEENSB_IJSK_SE_EEEEEEENSA_17SM75_U32x4_LDSM_NENSA_14SM90_TMA_STOREES2A_NSA_17SM90_U32x4_STSM_NENSA_39AutoVectorizingCopyWithAssumedAlignmentILi128EEEEEEvvEEEEvNT_6ParamsE) ;  /* 0xffffff5802407950 */ /* 0x000fea0003c3ffff */
        .weak           $__internal_2_$__cuda_sm10x_tcgen05_guardrail_trap_unallocated_columns_being_dealloced
        .type           $__internal_2_$__cuda_sm10x_tcgen05_guardrail_trap_unallocated_columns_being_dealloced,@function
        .size           $__internal_2_$__cuda_sm10x_tcgen05_guardrail_trap_unallocated_columns_being_dealloced,(.L_x_186 - $__internal_2_$__cuda_sm10x_tcgen05_guardrail_trap_unallocated_columns_being_dealloced)
$__internal_2_$__cuda_sm10x_tcgen05_guardrail_trap_unallocated_columns_being_dealloced:
[----:B------:R-:W-:Y:S05]  /*a700*/  BPT.TRAP 0x1 ;  /* 0x000000040000795c */ /* 0x000fea0000300000 */
[----:B------:R-:W-:-:S04]  /*a710*/  HFMA2 R3, -RZ, RZ, 0, 0 ;  /* 0x00000000ff037431 */ /* 0x000fc800000001ff */
[----:B------:R-:W-:Y:S05]  /*a720*/  RET.REL.NODEC R2 `(_ZN7cutlass13device_kernelINS_4conv6kernel13ConvUniversalINS1_16ConvProblemShapeILNS1_8OperatorE2ELi3EEENS1_10collective14CollectiveConvINS1_47MainloopSm100TmaUmmaWarpSpecializedImplicitGemmILS5_2ELi8ELi3ELi1ELi2EN4cute5tupleIJNSA_1CILi2EEENSC_ILi1EEESE_EEEEENSB_IJNSC_ILi64EEENSB_IJNSC_ILi128EEEEEENSB_IJNSC_ILi32EEEEEEEEENS_10tfloat32_tESN_NSA_8TiledMMAINSA_8MMA_AtomIJNSA_17SM100_MMA_TF32_SSISN_SN_fLi64ELi128ELNSA_4UMMA5MajorE1ELSS_1ELNSR_7ScaleInE0ELST_0EEEEEENSA_6LayoutINSB_IJSE_SE_SE_EEENSB_IJNSC_ILi0EEESY_SY_EEEEENSB_IJNSA_10UnderscoreES11_S11_EEEEENS7_6detail27Sm100ImplicitGemmTileTraitsINSA_13SM90_TMA_LOADENSA_14ComposedLayoutINSA_7SwizzleILi2ELi5ELi2EEENSA_18smem_ptr_flag_bitsILi32EEENSW_INSB_IJSK_NSC_ILi4EEEEEENSB_IJSE_SK_EEEEEEEvEENS15_INSA_30SM90_TMA_LOAD_IM2COL_MULTICASTES1G_vEEEENS_8epilogue10collective18CollectiveEpilogueINS1L_23Sm100TmaWarpSpecializedILi4ELi2ELi16ELb1ELb0EEEJSM_NSB_IJNSW_ISH_SE_EENSW_ISK_SE_EEEEESN_NSB_IJlNSB_IJSE_lllEEESY_EEESN_S1U_NS1L_6fusion15FusionCallbacksIS1P_NS1V_17LinearCombinationISN_fSN_fLNS_15FloatRoundStyleE2EEESM_S1S_JEEENSA_5SM1004TMEM4LOAD26SM100_TMEM_LOAD_16dp128b8xES16_NS17_INS18_ILi3ELi4ELi3EEES1B_NSW_INSB_IJNSC_ILi8EEESK_EEENSB_IJSK_SE_EEEEEEENSA_17SM75_U32x4_LDSM_NENSA_14SM90_TMA_STOREES2A_NSA_17SM90_U32x4_STSM_NENSA_39AutoVectorizingCopyWithAssumedAlignmentILi128EEEEEEvvEEEEvNT_6ParamsE) ;  /* 0xffffff5802347950 */ /* 0x000fea0003c3ffff */
.L_x_185:
[----:B------:R-:W-:-:S00]  /*a730*/  BRA `(.L_x_185) ;  /* 0xfffffffc00fc7947 */ /* 0x000fc0000383ffff */
[----:B------:R-:W-:-:S00]  /*a740*/  NOP ;  /* 0x0000000000007918 */ /* 0x000fc00000000000 */
        /* <DEDUP_REMOVED lines=11> */
.L_x_186:


//--------------------- .nv.global.init           --------------------------
	.section	.nv.global.init,"aw",@progbits
.nv.global.init:
	.type		$str$29,@object
	.size		$str$29,($str$30 - $str$29)
$str$29:
        /*0000*/ 	.byte	0x28, 0x61, 0x64, 0x64, 0x72, 0x65, 0x73, 0x73, 0x20, 0x26, 0x20, 0x6d, 0x61, 0x73, 0x6b, 0x29
        /*0010*/ 	.byte	0x20, 0x3d, 0x3d, 0x20, 0x30, 0x00
	.type		$str$30,@object
	.size		$str$30,($str$28 - $str$30)
$str$30:
        /*0016*/ 	.byte	0x2f, 0x74, 0x6d, 0x70, 0x2f, 0x63, 0x75, 0x74, 0x6c, 0x61, 0x73, 0x73, 0x5f, 0x73, 0x77, 0x65
        /*0026*/ 	.byte	0x65, 0x70, 0x5f, 0x73, 0x72, 0x63, 0x2f, 0x69, 0x6e, 0x63, 0x6c, 0x75, 0x64, 0x65, 0x2f, 0x63
        /*0036*/ 	.byte	0x75, 0x74, 0x65, 0x2f, 0x70, 0x6f, 0x69, 0x6e, 0x74, 0x65, 0x72, 0x5f, 0x66, 0x6c, 0x61, 0x67
        /*0046*/ 	.byte	0x67, 0x65, 0x64, 0x2e, 0x68, 0x70, 0x70, 0x00
	.type		$str$28,@object
	.size		$str$28,($str$27 - $str$28)
$str$28:
        /*004e*/ 	.byte	0x2f, 0x74, 0x6d, 0x70, 0x2f, 0x63, 0x75, 0x74, 0x6c, 0x61, 0x73, 0x73, 0x5f, 0x73, 0x77, 0x65
        /*005e*/ 	.byte	0x65, 0x70, 0x5f, 0x73, 0x72, 0x63, 0x2f, 0x69, 0x6e, 0x63, 0x6c, 0x75, 0x64, 0x65, 0x2f, 0x63
        /*006e*/ 	.byte	0x75, 0x74, 0x65, 0x2f, 0x61, 0x74, 0x6f, 0x6d, 0x2f, 0x63, 0x6f, 0x70, 0x79, 0x5f, 0x74, 0x72
        /*007e*/ 	.byte	0x61, 0x69, 0x74, 0x73, 0x5f, 0x73, 0x6d, 0x31, 0x30, 0x30, 0x2e, 0x68, 0x70, 0x70, 0x00
	.type		$str$27,@object
	.size		$str$27,(__unnamed_1 - $str$27)
$str$27:
        /*008d*/ 	.byte	0x28, 0x28, 0x75, 0x69, 0x6e, 0x74, 0x33, 0x32, 0x5f, 0x74, 0x28, 0x74, 0x68, 0x72, 0x65, 0x61
        /*009d*/ 	.byte	0x64, 0x49, 0x64, 0x78, 0x2e, 0x78, 0x29, 0x20, 0x2f, 0x20, 0x33, 0x32, 0x29, 0x20, 0x25, 0x20
        /*00ad*/ 	.byte	0x34, 0x29, 0x20, 0x3d, 0x3d, 0x20, 0x28, 0x28, 0x28, 0x74, 0x6d, 0x65, 0x6d, 0x5f, 0x61, 0x64
        /*00bd*/ 	.byte	0x64, 0x72, 0x20, 0x3e, 0x3e, 0x20, 0x31, 0x36, 0x29, 0x20, 0x2f, 0x20, 0x33, 0x32, 0x29, 0x20
        /*00cd*/ 	.byte	0x25, 0x20, 0x34, 0x29, 0x00
	.type		__unnamed_1,@object
	.size		__unnamed_1,(__unnamed_2 - __unnamed_1)
__unnamed_1:
        /*00d2*/ 	.byte	0x61, 0x75, 0x74, 0x6f, 0x20, 0x63, 0x75, 0x74, 0x65, 0x3a, 0x3a, 0x61, 0x73, 0x5f, 0x70, 0x6f
        /* <DEDUP_REMOVED lines=24> */
        /*0262*/ 	.byte	0x30, 0x34, 0x38, 0x3e, 0x3e, 0x3e, 0x3e, 0x5d, 0x00
	.type		__unnamed_2,@object
	.size		__unnamed_2,(.L_2 - __unnamed_2)
__unnamed_2:
        /* <DEDUP_REMOVED lines=45> */
        /*053b*/ 	.byte	0x3e, 0x3e, 0x3e, 0x5d, 0x00
.L_2:


//--------------------- .nv.shared._ZN7cutlass13device_kernelINS_4conv6kernel13ConvUniversalINS1_16ConvProblemShapeILNS1_8OperatorE2ELi3EEENS1_10collective14CollectiveConvINS1_47MainloopSm100TmaUmmaWarpSpecializedImplicitGemmILS5_2ELi8ELi3ELi1ELi2EN4cute5tupleIJNSA_1CILi2EEENSC_ILi1EEESE_EEEEENSB_IJNSC_ILi64EEENSB_IJNSC_ILi128EEEEEENSB_IJNSC_ILi32EEEEEEEEENS_10tfloat32_tESN_NSA_8TiledMMAINSA_8MMA_AtomIJNSA_17SM100_MMA_TF32_SSISN_SN_fLi64ELi128ELNSA_4UMMA5MajorE1ELSS_1ELNSR_7ScaleInE0ELST_0EEEEEENSA_6LayoutINSB_IJSE_SE_SE_EEENSB_IJNSC_ILi0EEESY_SY_EEEEENSB_IJNSA_10UnderscoreES11_S11_EEEEENS7_6detail27Sm100ImplicitGemmTileTraitsINSA_13SM90_TMA_LOADENSA_14ComposedLayoutINSA_7SwizzleILi2ELi5ELi2EEENSA_18smem_ptr_flag_bitsILi32EEENSW_INSB_IJSK_NSC_ILi4EEEEEENSB_IJSE_SK_EEEEEEEvEENS15_INSA_30SM90_TMA_LOAD_IM2COL_MULTICASTES1G_vEEEENS_8epilogue10collective18CollectiveEpilogueINS1L_23Sm100TmaWarpSpecializedILi4ELi2ELi16ELb1ELb0EEEJSM_NSB_IJNSW_ISH_SE_EENSW_ISK_SE_EEEEESN_NSB_IJlNSB_IJSE_lllEEESY_EEESN_S1U_NS1L_6fusion15FusionCallbacksIS1P_NS1V_17LinearCombinationISN_fSN_fLNS_15FloatRoundStyleE2EEESM_S1S_JEEENSA_5SM1004TMEM4LOAD26SM100_TMEM_LOAD_16dp128b8xES16_NS17_INS18_ILi3ELi4ELi3EEES1B_NSW_INSB_IJNSC_ILi8EEESK_EEENSB_IJSK_SE_EEEEEEENSA_17SM75_U32x4_LDSM_NENSA_14SM90_TMA_STOREES2A_NSA_17SM90_U32x4_STSM_NENSA_39AutoVectorizingCopyWithAssumedAlignmentILi128EEEEEEvvEEEEvNT_6ParamsE --------------------------
	.section	.nv.shared._ZN7cutlass13device_kernelINS_4conv6kernel13ConvUniversalINS1_16ConvProblemShapeILNS1_8OperatorE2ELi3EEENS1_10collective14CollectiveConvINS1_47MainloopSm100TmaUmmaWarpSpecializedImplicitGemmILS5_2ELi8ELi3ELi1ELi2EN4cute5tupleIJNSA_1CILi2EEENSC_ILi1EEESE_EEEEENSB_IJNSC_ILi64EEENSB_IJNSC_ILi128EEEEEENSB_IJNSC_ILi32EEEEEEEEENS_10tfloat32_tESN_NSA_8TiledMMAINSA_8MMA_AtomIJNSA_17SM100_MMA_TF32_SSISN_SN_fLi64ELi128ELNSA_4UMMA5MajorE1ELSS_1ELNSR_7ScaleInE0ELST_0EEEEEENSA_6LayoutINSB_IJSE_SE_SE_EEENSB_IJNSC_ILi0EEESY_SY_EEEEENSB_IJNSA_10UnderscoreES11_S11_EEEEENS7_6detail27Sm100ImplicitGemmTileTraitsINSA_13SM90_TMA_LOADENSA_14ComposedLayoutINSA_7SwizzleILi2ELi5ELi2EEENSA_18smem_ptr_flag_bitsILi32EEENSW_INSB_IJSK_NSC_ILi4EEEEEENSB_IJSE_SK_EEEEEEEvEENS15_INSA_30SM90_TMA_LOAD_IM2COL_MULTICASTES1G_vEEEENS_8epilogue10collective18CollectiveEpilogueINS1L_23Sm100TmaWarpSpecializedILi4ELi2ELi16ELb1ELb0EEEJSM_NSB_IJNSW_ISH_SE_EENSW_ISK_SE_EEEEESN_NSB_IJlNSB_IJSE_lllEEESY_EEESN_S1U_NS1L_6fusion15FusionCallbacksIS1P_NS1V_17LinearCombinationISN_fSN_fLNS_15FloatRoundStyleE2EEESM_S1S_JEEENSA_5SM1004TMEM4LOAD26SM100_TMEM_LOAD_16dp128b8xES16_NS17_INS18_ILi3ELi4ELi3EEES1B_NSW_INSB_IJNSC_ILi8EEESK_EEENSB_IJSK_SE_EEEEEEENSA_17SM75_U32x4_LDSM_NENSA_14SM90_TMA_STOREES2A_NSA_17SM90_U32x4_STSM_NENSA_39AutoVectorizingCopyWithAssumedAlignmentILi128EEEEEEvvEEEEvNT_6ParamsE,"aw",@nobits
	.sectionflags	@""
	.align	16
	.zero		1024


//--------------------- .nv.shared.reserved.0     --------------------------
	.section	.nv.shared.reserved.0,"aw",@nobits
	.weak		__nv_reservedSMEM_offset_0_alias
	.size		__nv_reservedSMEM_offset_0_alias, 0, 64
	.other		__nv_reservedSMEM_offset_0_alias,@"STO_CUDA_RESERVED_SHARED STV_DEFAULT"
__nv_reservedSMEM_offset_0_alias:
	.zero		0
.nv.shared.reserved.0:
	.zero		64
	.weak		__nv_reservedSMEM_tcgen05_partition
	.type		__nv_reservedSMEM_tcgen05_partition,@object
	.size		__nv_reservedSMEM_tcgen05_partition,(.L_0 - __nv_reservedSMEM_tcgen05_partition)
__nv_reservedSMEM_tcgen05_partition:
	.zero		32
.L_0:


//--------------------- .nv.global                --------------------------
	.section	.nv.global,"aw",@nobits
.nv.global:
	.type		_ZN39_INTERNAL_3b5088c4_4_k_cu_e4ddd84d_45654cute1_E,@object
	.size		_ZN39_INTERNAL_3b5088c4_4_k_cu_e4ddd84d_45654cute1_E,(_ZN39_INTERNAL_3b5088c4_4_k_cu_e4ddd84d_45654cuda3std3__45__cpo6cbeginE - _ZN39_INTERNAL_3b5088c4_4_k_cu_e4ddd84d_45654cute1_E)
_ZN39_INTERNAL_3b5088c4_4_k_cu_e4ddd84d_45654cute1_E:
	.zero		1
	.type		_ZN39_INTERNAL_3b5088c4_4_k_cu_e4ddd84d_45654cuda3std3__45__cpo6cbeginE,@object
	.size		_ZN39_INTERNAL_3b5088c4_4_k_cu_e4ddd84d_45654cuda3std3__45__cpo6cbeginE,(_ZN39_INTERNAL_3b5088c4_4_k_cu_e4ddd84d_45654cuda3std3__48in_placeE - _ZN39_INTERNAL_3b5088c4_4_k_cu_e4ddd84d_45654cuda3std3__45__cpo6cbeginE)
_ZN39_INTERNAL_3b5088c4_4_k_cu_e4ddd84d_45654cuda3std3__45__cpo6cbeginE:
	.zero		1
	.type		_ZN39_INTERNAL_3b5088c4_4_k_cu_e4ddd84d_45654cuda3std3__48in_placeE,@object
	.size		_ZN39_INTERNAL_3b5088c4_4_k_cu_e4ddd84d_45654cuda3std3__48in_placeE,(_ZN39_INTERNAL_3b5088c4_4_k_cu_e4ddd84d_45654cuda3std6ranges3__45__cpo9iter_moveE - _ZN39_INTERNAL_3b5088c4_4_k_cu_e4ddd84d_45654cuda3std3__48in_placeE)
_ZN39_INTERNAL_3b5088c4_4_k_cu_e4ddd84d_45654cuda3std3__48in_placeE:
	.zero		1
	.type		_ZN39_INTERNAL_3b5088c4_4_k_cu_e4ddd84d_45654cuda3std6ranges3__45__cpo9iter_moveE,@object
	.size		_ZN39_INTERNAL_3b5088c4_4_k_cu_e4ddd84d_45654cuda3std6ranges3__45__cpo9iter_moveE,(_ZN39_INTERNAL_3b5088c4_4_k_cu_e4ddd84d_45654cuda3std3__45__cpo5beginE - _ZN39_INTERNAL_3b5088c4_4_k_cu_e4ddd84d_45654cuda3std6ranges3__45__cpo9iter_moveE)
_ZN39_INTERNAL_3b5088c4_4_k_cu_e4ddd84d_45654cuda3std6ranges3__45__cpo9iter_moveE:
	.zero		1
	.type		_ZN39_INTERNAL_3b5088c4_4_k_cu_e4ddd84d_45654cuda3std3__45__cpo5beginE,@object
	.size		_ZN39_INTERNAL_3b5088c4_4_k_cu_e4ddd84d_45654cuda3std3__45__cpo5beginE,(_ZN39_INTERNAL_3b5088c4_4_k_cu_e4ddd84d_45654cuda3std3__441_GLOBAL__N__3b5088c4_4_k_cu_e4ddd84d_45656ignoreE - _ZN39_INTERNAL_3b5088c4_4_k_cu_e4ddd84d_45654cuda3std3__45__cpo5beginE)
_ZN39_INTERNAL_3b5088c4_4_k_cu_e4ddd84d_45654cuda3std3__45__cpo5beginE:
	.zero		1
	.type		_ZN39_INTERNAL_3b5088c4_4_k_cu_e4ddd84d_45654cuda3std3__441_GLOBAL__N__3b5088c4_4_k_cu_e4ddd84d_45656ignoreE,@object
	.size		_ZN39_INTERNAL_3b5088c4_4_k_cu_e4ddd84d_45654cuda3std3__441_GLOBAL__N__3b5088c4_4_k_cu_e4ddd84d_45656ignoreE,(_ZN39_INTERNAL_3b5088c4_4_k_cu_e4ddd84d_45654cute7productE - _ZN39_INTERNAL_3b5088c4_4_k_cu_e4ddd84d_45654cuda3std3__441_GLOBAL__N__3b5088c4_4_k_cu_e4ddd84d_45656ignoreE)
_ZN39_INTERNAL_3b5088c4_4_k_cu_e4ddd84d_45654cuda3std3__441_GLOBAL__N__3b5088c4_4_k_cu_e4ddd84d_45656ignoreE:
	.zero		1
	.type		_ZN39_INTERNAL_3b5088c4_4_k_cu_e4ddd84d_45654cute7productE,@object
	.size		_ZN39_INTERNAL_3b5088c4_4_k_cu_e4ddd84d_45654cute7productE,(_ZN39_INTERNAL_3b5088c4_4_k_cu_e4ddd84d_45654cuda3std3__45__cpo3endE - _ZN39_INTERNAL_3b5088c4_4_k_cu_e4ddd84d_45654cute7productE)
_ZN39_INTERNAL_3b5088c4_4_k_cu_e4ddd84d_45654cute7productE:
	.zero		1
	.type		_ZN39_INTERNAL_3b5088c4_4_k_cu_e4ddd84d_45654cuda3std3__45__cpo3endE,@object
	.size		_ZN39_INTERNAL_3b5088c4_4_k_cu_e4ddd84d_45654cuda3std3__45__cpo3endE,(_ZN39_INTERNAL_3b5088c4_4_k_cu_e4ddd84d_45654cuda3std3__419piecewise_constructE - _ZN39_INTERNAL_3b5088c4_4_k_cu_e4ddd84d_45654cuda3std3__45__cpo3endE)
_ZN39_INTERNAL_3b5088c4_4_k_cu_e4ddd84d_45654cuda3std3__45__cpo3endE:
	.zero		1
	.type		_ZN39_INTERNAL_3b5088c4_4_k_cu_e4ddd84d_45654cuda3std3__419piecewise_constructE,@object
	.size		_ZN39_INTERNAL_3b5088c4_4_k_cu_e4ddd84d_45654cuda3std3__419piecewise_constructE,(_ZN39_INTERNAL_3b5088c4_4_k_cu_e4ddd84d_45654cuda3std3__45__cpo4cendE - _ZN39_INTERNAL_3b5088c4_4_k_cu_e4ddd84d_45654cuda3std3__419piecewise_constructE)
_ZN39_INTERNAL_3b5088c4_4_k_cu_e4ddd84d_45654cuda3std3__419piecewise_constructE:
	.zero		1
	.type		_ZN39_INTERNAL_3b5088c4_4_k_cu_e4ddd84d_45654cuda3std3__45__cpo4cendE,@object
	.size		_ZN39_INTERNAL_3b5088c4_4_k_cu_e4ddd84d_45654cuda3std3__45__cpo4cendE,(_ZN39_INTERNAL_3b5088c4_4_k_cu_e4ddd84d_45654cuda3std6ranges3__45__cpo4swapE - _ZN39_INTERNAL_3b5088c4_4_k_cu_e4ddd84d_45654cuda3std3__45__cpo4cendE)
_ZN39_INTERNAL_3b5088c4_4_k_cu_e4ddd84d_45654cuda3std3__45__cpo4cendE:
	.zero		1
	.type		_ZN39_INTERNAL_3b5088c4_4_k_cu_e4ddd84d_45654cuda3std6ranges3__45__cpo4swapE,@object
	.size		_ZN39_INTERNAL_3b5088c4_4_k_cu_e4ddd84d_45654cuda3std6ranges3__45__cpo4swapE,(.L_10 - _ZN39_INTERNAL_3b5088c4_4_k_cu_e4ddd84d_45654cuda3std6ranges3__45__cpo4swapE)
_ZN39_INTERNAL_3b5088c4_4_k_cu_e4ddd84d_45654cuda3std6ranges3__45__cpo4swapE:
	.zero		1
.L_10:


//--------------------- .nv.constant0._ZN7cutlass13device_kernelINS_4conv6kernel13ConvUniversalINS1_16ConvProblemShapeILNS1_8OperatorE2ELi3EEENS1_10collective14CollectiveConvINS1_47MainloopSm100TmaUmmaWarpSpecializedImplicitGemmILS5_2ELi8ELi3ELi1ELi2EN4cute5tupleIJNSA_1CILi2EEENSC_ILi1EEESE_EEEEENSB_IJNSC_ILi64EEENSB_IJNSC_ILi128EEEEEENSB_IJNSC_ILi32EEEEEEEEENS_10tfloat32_tESN_NSA_8TiledMMAINSA_8MMA_AtomIJNSA_17SM100_MMA_TF32_SSISN_SN_fLi64ELi128ELNSA_4UMMA5MajorE1ELSS_1ELNSR_7ScaleInE0ELST_0EEEEEENSA_6LayoutINSB_IJSE_SE_SE_EEENSB_IJNSC_ILi0EEESY_SY_EEEEENSB_IJNSA_10UnderscoreES11_S11_EEEEENS7_6detail27Sm100ImplicitGemmTileTraitsINSA_13SM90_TMA_LOADENSA_14ComposedLayoutINSA_7SwizzleILi2ELi5ELi2EEENSA_18smem_ptr_flag_bitsILi32EEENSW_INSB_IJSK_NSC_ILi4EEEEEENSB_IJSE_SK_EEEEEEEvEENS15_INSA_30SM90_TMA_LOAD_IM2COL_MULTICASTES1G_vEEEENS_8epilogue10collective18CollectiveEpilogueINS1L_23Sm100TmaWarpSpecializedILi4ELi2ELi16ELb1ELb0EEEJSM_NSB_IJNSW_ISH_SE_EENSW_ISK_SE_EEEEESN_NSB_IJlNSB_IJSE_lllEEESY_EEESN_S1U_NS1L_6fusion15FusionCallbacksIS1P_NS1V_17LinearCombinationISN_fSN_fLNS_15FloatRoundStyleE2EEESM_S1S_JEEENSA_5SM1004TMEM4LOAD26SM100_TMEM_LOAD_16dp128b8xES16_NS17_INS18_ILi3ELi4ELi3EEES1B_NSW_INSB_IJNSC_ILi8EEESK_EEENSB_IJSK_SE_EEEEEEENSA_17SM75_U32x4_LDSM_NENSA_14SM90_TMA_STOREES2A_NSA_17SM90_U32x4_STSM_NENSA_39AutoVectorizingCopyWithAssumedAlignmentILi128EEEEEEvvEEEEvNT_6ParamsE --------------------------
	.section	.nv.constant0._ZN7cutlass13device_kernelINS_4conv6kernel13ConvUniversalINS1_16ConvProblemShapeILNS1_8OperatorE2ELi3EEENS1_10collective14CollectiveConvINS1_47MainloopSm100TmaUmmaWarpSpecializedImplicitGemmILS5_2ELi8ELi3ELi1ELi2EN4cute5tupleIJNSA_1CILi2EEENSC_ILi1EEESE_EEEEENSB_IJNSC_ILi64EEENSB_IJNSC_ILi128EEEEEENSB_IJNSC_ILi32EEEEEEEEENS_10tfloat32_tESN_NSA_8TiledMMAINSA_8MMA_AtomIJNSA_17SM100_MMA_TF32_SSISN_SN_fLi64ELi128ELNSA_4UMMA5MajorE1ELSS_1ELNSR_7ScaleInE0ELST_0EEEEEENSA_6LayoutINSB_IJSE_SE_SE_EEENSB_IJNSC_ILi0EEESY_SY_EEEEENSB_IJNSA_10UnderscoreES11_S11_EEEEENS7_6detail27Sm100ImplicitGemmTileTraitsINSA_13SM90_TMA_LOADENSA_14ComposedLayoutINSA_7SwizzleILi2ELi5ELi2EEENSA_18smem_ptr_flag_bitsILi32EEENSW_INSB_IJSK_NSC_ILi4EEEEEENSB_IJSE_SK_EEEEEEEvEENS15_INSA_30SM90_TMA_LOAD_IM2COL_MULTICASTES1G_vEEEENS_8epilogue10collective18CollectiveEpilogueINS1L_23Sm100TmaWarpSpecializedILi4ELi2ELi16ELb1ELb0EEEJSM_NSB_IJNSW_ISH_SE_EENSW_ISK_SE_EEEEESN_NSB_IJlNSB_IJSE_lllEEESY_EEESN_S1U_NS1L_6fusion15FusionCallbacksIS1P_NS1V_17LinearCombinationISN_fSN_fLNS_15FloatRoundStyleE2EEESM_S1S_JEEENSA_5SM1004TMEM4LOAD26SM100_TMEM_LOAD_16dp128b8xES16_NS17_INS18_ILi3ELi4ELi3EEES1B_NSW_INSB_IJNSC_ILi8EEESK_EEENSB_IJSK_SE_EEEEEEENSA_17SM75_U32x4_LDSM_NENSA_14SM90_TMA_STOREES2A_NSA_17SM90_U32x4_STSM_NENSA_39AutoVectorizingCopyWithAssumedAlignmentILi128EEEEEEvvEEEEvNT_6ParamsE,"a",@progbits
	.sectionflags	@""
	.align	4
.nv.constant0._ZN7cutlass13device_kernelINS_4conv6kernel13ConvUniversalINS1_16ConvProblemShapeILNS1_8OperatorE2ELi3EEENS1_10collective14CollectiveConvINS1_47MainloopSm100TmaUmmaWarpSpecializedImplicitGemmILS5_2ELi8ELi3ELi1ELi2EN4cute5tupleIJNSA_1CILi2EEENSC_ILi1EEESE_EEEEENSB_IJNSC_ILi64EEENSB_IJNSC_ILi128EEEEEENSB_IJNSC_ILi32EEEEEEEEENS_10tfloat32_tESN_NSA_8TiledMMAINSA_8MMA_AtomIJNSA_17SM100_MMA_TF32_SSISN_SN_fLi64ELi128ELNSA_4UMMA5MajorE1ELSS_1ELNSR_7ScaleInE0ELST_0EEEEEENSA_6LayoutINSB_IJSE_SE_SE_EEENSB_IJNSC_ILi0EEESY_SY_EEEEENSB_IJNSA_10UnderscoreES11_S11_EEEEENS7_6detail27Sm100ImplicitGemmTileTraitsINSA_13SM90_TMA_LOADENSA_14ComposedLayoutINSA_7SwizzleILi2ELi5ELi2EEENSA_18smem_ptr_flag_bitsILi32EEENSW_INSB_IJSK_NSC_ILi4EEEEEENSB_IJSE_SK_EEEEEEEvEENS15_INSA_30SM90_TMA_LOAD_IM2COL_MULTICASTES1G_vEEEENS_8epilogue10collective18CollectiveEpilogueINS1L_23Sm100TmaWarpSpecializedILi4ELi2ELi16ELb1ELb0EEEJSM_NSB_IJNSW_ISH_SE_EENSW_ISK_SE_EEEEESN_NSB_IJlNSB_IJSE_lllEEESY_EEESN_S1U_NS1L_6fusion15FusionCallbacksIS1P_NS1V_17LinearCombinationISN_fSN_fLNS_15FloatRoundStyleE2EEESM_S1S_JEEENSA_5SM1004TMEM4LOAD26SM100_TMEM_LOAD_16dp128b8xES16_NS17_INS18_ILi3ELi4ELi3EEES1B_NSW_INSB_IJNSC_ILi8EEESK_EEENSB_IJSK_SE_EEEEEEENSA_17SM75_U32x4_LDSM_NENSA_14SM90_TMA_STOREES2A_NSA_17SM90_U32x4_STSM_NENSA_39AutoVectorizingCopyWithAssumedAlignmentILi128EEEEEEvvEEEEvNT_6ParamsE:
	.zero		3200


//--------------------- SYMBOLS --------------------------

	.type		.nv.reservedSmem.offset0,@object
	.size		.nv.reservedSmem.offset0,0x4
	.type		.nv.reservedSmem.cap,@object
	.size		.nv.reservedSmem.cap,0x4
	.type		__assertfail,@function
